//
// Generated by NVIDIA NVVM Compiler
//
// Compiler Build ID: CL-36424714
// Cuda compilation tools, release 13.0, V13.0.88
// Based on NVVM 20.0.0
//

.version 9.0
.target sm_100
.address_size 64

	// .globl	_Z14preapare_spinsPcPj

.visible .entry _Z14preapare_spinsPcPj(
	.param .u64 .ptr .align 1 _Z14preapare_spinsPcPj_param_0,
	.param .u64 .ptr .align 1 _Z14preapare_spinsPcPj_param_1
)
{
	.reg .b16 	%rs<65>;
	.reg .b32 	%r<103>;
	.reg .b64 	%rd<9>;

	ld.param.u64 	%rd1, [_Z14preapare_spinsPcPj_param_0];
	ld.param.u64 	%rd2, [_Z14preapare_spinsPcPj_param_1];
	cvta.to.global.u64 	%rd3, %rd2;
	mov.u32 	%r1, %ctaid.x;
	mov.u32 	%r2, %ntid.x;
	mov.u32 	%r3, %tid.x;
	mad.lo.s32 	%r4, %r1, %r2, %r3;
	mul.wide.s32 	%rd4, %r4, 4;
	add.s64 	%rd5, %rd3, %rd4;
	shl.b32 	%r5, %r4, 4;
	ld.global.u32 	%r6, [%rd5];
	cvta.to.global.u64 	%rd6, %rd1;
	shl.b32 	%r7, %r6, 13;
	xor.b32  	%r8, %r7, %r6;
	shr.u32 	%r9, %r8, 17;
	xor.b32  	%r10, %r9, %r8;
	shl.b32 	%r11, %r10, 5;
	xor.b32  	%r12, %r11, %r10;
	cvt.u16.u32 	%rs1, %r10;
	shl.b16 	%rs2, %rs1, 1;
	and.b16  	%rs3, %rs2, 2;
	add.s16 	%rs4, %rs3, -1;
	cvt.s64.s32 	%rd7, %r5;
	add.s64 	%rd8, %rd6, %rd7;
	st.global.u8 	[%rd8], %rs4;
	shl.b32 	%r13, %r12, 13;
	xor.b32  	%r14, %r13, %r12;
	shr.u32 	%r15, %r14, 17;
	xor.b32  	%r16, %r15, %r14;
	shl.b32 	%r17, %r16, 5;
	xor.b32  	%r18, %r17, %r16;
	cvt.u16.u32 	%rs5, %r16;
	shl.b16 	%rs6, %rs5, 1;
	and.b16  	%rs7, %rs6, 2;
	add.s16 	%rs8, %rs7, -1;
	st.global.u8 	[%rd8+1], %rs8;
	shl.b32 	%r19, %r18, 13;
	xor.b32  	%r20, %r19, %r18;
	shr.u32 	%r21, %r20, 17;
	xor.b32  	%r22, %r21, %r20;
	shl.b32 	%r23, %r22, 5;
	xor.b32  	%r24, %r23, %r22;
	cvt.u16.u32 	%rs9, %r22;
	shl.b16 	%rs10, %rs9, 1;
	and.b16  	%rs11, %rs10, 2;
	add.s16 	%rs12, %rs11, -1;
	st.global.u8 	[%rd8+2], %rs12;
	shl.b32 	%r25, %r24, 13;
	xor.b32  	%r26, %r25, %r24;
	shr.u32 	%r27, %r26, 17;
	xor.b32  	%r28, %r27, %r26;
	shl.b32 	%r29, %r28, 5;
	xor.b32  	%r30, %r29, %r28;
	cvt.u16.u32 	%rs13, %r28;
	shl.b16 	%rs14, %rs13, 1;
	and.b16  	%rs15, %rs14, 2;
	add.s16 	%rs16, %rs15, -1;
	st.global.u8 	[%rd8+3], %rs16;
	shl.b32 	%r31, %r30, 13;
	xor.b32  	%r32, %r31, %r30;
	shr.u32 	%r33, %r32, 17;
	xor.b32  	%r34, %r33, %r32;
	shl.b32 	%r35, %r34, 5;
	xor.b32  	%r36, %r35, %r34;
	cvt.u16.u32 	%rs17, %r34;
	shl.b16 	%rs18, %rs17, 1;
	and.b16  	%rs19, %rs18, 2;
	add.s16 	%rs20, %rs19, -1;
	st.global.u8 	[%rd8+4], %rs20;
	shl.b32 	%r37, %r36, 13;
	xor.b32  	%r38, %r37, %r36;
	shr.u32 	%r39, %r38, 17;
	xor.b32  	%r40, %r39, %r38;
	shl.b32 	%r41, %r40, 5;
	xor.b32  	%r42, %r41, %r40;
	cvt.u16.u32 	%rs21, %r40;
	shl.b16 	%rs22, %rs21, 1;
	and.b16  	%rs23, %rs22, 2;
	add.s16 	%rs24, %rs23, -1;
	st.global.u8 	[%rd8+5], %rs24;
	shl.b32 	%r43, %r42, 13;
	xor.b32  	%r44, %r43, %r42;
	shr.u32 	%r45, %r44, 17;
	xor.b32  	%r46, %r45, %r44;
	shl.b32 	%r47, %r46, 5;
	xor.b32  	%r48, %r47, %r46;
	cvt.u16.u32 	%rs25, %r46;
	shl.b16 	%rs26, %rs25, 1;
	and.b16  	%rs27, %rs26, 2;
	add.s16 	%rs28, %rs27, -1;
	st.global.u8 	[%rd8+6], %rs28;
	shl.b32 	%r49, %r48, 13;
	xor.b32  	%r50, %r49, %r48;
	shr.u32 	%r51, %r50, 17;
	xor.b32  	%r52, %r51, %r50;
	shl.b32 	%r53, %r52, 5;
	xor.b32  	%r54, %r53, %r52;
	cvt.u16.u32 	%rs29, %r52;
	shl.b16 	%rs30, %rs29, 1;
	and.b16  	%rs31, %rs30, 2;
	add.s16 	%rs32, %rs31, -1;
	st.global.u8 	[%rd8+7], %rs32;
	shl.b32 	%r55, %r54, 13;
	xor.b32  	%r56, %r55, %r54;
	shr.u32 	%r57, %r56, 17;
	xor.b32  	%r58, %r57, %r56;
	shl.b32 	%r59, %r58, 5;
	xor.b32  	%r60, %r59, %r58;
	cvt.u16.u32 	%rs33, %r58;
	shl.b16 	%rs34, %rs33, 1;
	and.b16  	%rs35, %rs34, 2;
	add.s16 	%rs36, %rs35, -1;
	st.global.u8 	[%rd8+8], %rs36;
	shl.b32 	%r61, %r60, 13;
	xor.b32  	%r62, %r61, %r60;
	shr.u32 	%r63, %r62, 17;
	xor.b32  	%r64, %r63, %r62;
	shl.b32 	%r65, %r64, 5;
	xor.b32  	%r66, %r65, %r64;
	cvt.u16.u32 	%rs37, %r64;
	shl.b16 	%rs38, %rs37, 1;
	and.b16  	%rs39, %rs38, 2;
	add.s16 	%rs40, %rs39, -1;
	st.global.u8 	[%rd8+9], %rs40;
	shl.b32 	%r67, %r66, 13;
	xor.b32  	%r68, %r67, %r66;
	shr.u32 	%r69, %r68, 17;
	xor.b32  	%r70, %r69, %r68;
	shl.b32 	%r71, %r70, 5;
	xor.b32  	%r72, %r71, %r70;
	cvt.u16.u32 	%rs41, %r70;
	shl.b16 	%rs42, %rs41, 1;
	and.b16  	%rs43, %rs42, 2;
	add.s16 	%rs44, %rs43, -1;
	st.global.u8 	[%rd8+10], %rs44;
	shl.b32 	%r73, %r72, 13;
	xor.b32  	%r74, %r73, %r72;
	shr.u32 	%r75, %r74, 17;
	xor.b32  	%r76, %r75, %r74;
	shl.b32 	%r77, %r76, 5;
	xor.b32  	%r78, %r77, %r76;
	cvt.u16.u32 	%rs45, %r76;
	shl.b16 	%rs46, %rs45, 1;
	and.b16  	%rs47, %rs46, 2;
	add.s16 	%rs48, %rs47, -1;
	st.global.u8 	[%rd8+11], %rs48;
	shl.b32 	%r79, %r78, 13;
	xor.b32  	%r80, %r79, %r78;
	shr.u32 	%r81, %r80, 17;
	xor.b32  	%r82, %r81, %r80;
	shl.b32 	%r83, %r82, 5;
	xor.b32  	%r84, %r83, %r82;
	cvt.u16.u32 	%rs49, %r82;
	shl.b16 	%rs50, %rs49, 1;
	and.b16  	%rs51, %rs50, 2;
	add.s16 	%rs52, %rs51, -1;
	st.global.u8 	[%rd8+12], %rs52;
	shl.b32 	%r85, %r84, 13;
	xor.b32  	%r86, %r85, %r84;
	shr.u32 	%r87, %r86, 17;
	xor.b32  	%r88, %r87, %r86;
	shl.b32 	%r89, %r88, 5;
	xor.b32  	%r90, %r89, %r88;
	cvt.u16.u32 	%rs53, %r88;
	shl.b16 	%rs54, %rs53, 1;
	and.b16  	%rs55, %rs54, 2;
	add.s16 	%rs56, %rs55, -1;
	st.global.u8 	[%rd8+13], %rs56;
	shl.b32 	%r91, %r90, 13;
	xor.b32  	%r92, %r91, %r90;
	shr.u32 	%r93, %r92, 17;
	xor.b32  	%r94, %r93, %r92;
	shl.b32 	%r95, %r94, 5;
	xor.b32  	%r96, %r95, %r94;
	cvt.u16.u32 	%rs57, %r94;
	shl.b16 	%rs58, %rs57, 1;
	and.b16  	%rs59, %rs58, 2;
	add.s16 	%rs60, %rs59, -1;
	st.global.u8 	[%rd8+14], %rs60;
	shl.b32 	%r97, %r96, 13;
	xor.b32  	%r98, %r97, %r96;
	shr.u32 	%r99, %r98, 17;
	xor.b32  	%r100, %r99, %r98;
	shl.b32 	%r101, %r100, 5;
	xor.b32  	%r102, %r101, %r100;
	cvt.u16.u32 	%rs61, %r100;
	shl.b16 	%rs62, %rs61, 1;
	and.b16  	%rs63, %rs62, 2;
	add.s16 	%rs64, %rs63, -1;
	st.global.u8 	[%rd8+15], %rs64;
	st.global.u32 	[%rd5], %r102;
	ret;

}
	// .globl	_Z15preapare_sigmasPcPiS_
.visible .entry _Z15preapare_sigmasPcPiS_(
	.param .u64 .ptr .align 1 _Z15preapare_sigmasPcPiS__param_0,
	.param .u64 .ptr .align 1 _Z15preapare_sigmasPcPiS__param_1,
	.param .u64 .ptr .align 1 _Z15preapare_sigmasPcPiS__param_2
)
{
	.reg .pred 	%p<2>;
	.reg .b16 	%rs<513>;
	.reg .b32 	%r<561>;
	.reg .b64 	%rd<15>;

	ld.param.u64 	%rd4, [_Z15preapare_sigmasPcPiS__param_1];
	cvta.to.global.u64 	%rd5, %rd4;
	mov.u32 	%r36, %ctaid.x;
	mov.u32 	%r37, %ntid.x;
	mov.u32 	%r38, %tid.x;
	mad.lo.s32 	%r39, %r36, %r37, %r38;
	shl.b32 	%r40, %r39, 4;
	mul.wide.s32 	%rd6, %r40, 4;
	add.s64 	%rd1, %rd5, %rd6;
	mov.b32 	%r544, 0;
	st.global.u32 	[%rd1], %r544;
	st.global.u32 	[%rd1+4], %r544;
	st.global.u32 	[%rd1+8], %r544;
	st.global.u32 	[%rd1+12], %r544;
	st.global.u32 	[%rd1+16], %r544;
	st.global.u32 	[%rd1+20], %r544;
	st.global.u32 	[%rd1+24], %r544;
	st.global.u32 	[%rd1+28], %r544;
	st.global.u32 	[%rd1+32], %r544;
	st.global.u32 	[%rd1+36], %r544;
	st.global.u32 	[%rd1+40], %r544;
	st.global.u32 	[%rd1+44], %r544;
	st.global.u32 	[%rd1+48], %r544;
	st.global.u32 	[%rd1+52], %r544;
	st.global.u32 	[%rd1+56], %r544;
	st.global.u32 	[%rd1+60], %r544;
	shl.b32 	%r45, %r39, 11;
	mov.u32 	%r545, %r544;
	mov.u32 	%r546, %r544;
	mov.u32 	%r547, %r544;
	mov.u32 	%r548, %r544;
	mov.u32 	%r549, %r544;
	mov.u32 	%r550, %r544;
	mov.u32 	%r551, %r544;
	mov.u32 	%r552, %r544;
	mov.u32 	%r553, %r544;
	mov.u32 	%r554, %r544;
	mov.u32 	%r555, %r544;
	mov.u32 	%r556, %r544;
	mov.u32 	%r557, %r544;
	mov.u32 	%r558, %r544;
	mov.u32 	%r559, %r544;
	mov.u32 	%r560, %r544;
$L__BB1_1:
	.pragma "nounroll";
	ld.param.u64 	%rd14, [_Z15preapare_sigmasPcPiS__param_2];
	ld.param.u64 	%rd13, [_Z15preapare_sigmasPcPiS__param_0];
	add.s32 	%r46, %r45, %r560;
	cvt.s64.s32 	%rd7, %r46;
	cvta.to.global.u64 	%rd8, %rd14;
	add.s64 	%rd9, %rd8, %rd7;
	shl.b32 	%r47, %r560, 4;
	cvt.u64.u32 	%rd10, %r47;
	cvta.to.global.u64 	%rd11, %rd13;
	add.s64 	%rd12, %rd11, %rd10;
	ld.global.s8 	%rs1, [%rd12];
	ld.global.s8 	%rs2, [%rd9];
	mul.wide.s16 	%r48, %rs2, %rs1;
	add.s32 	%r49, %r48, %r559;
	st.global.u32 	[%rd1], %r49;
	ld.global.s8 	%rs3, [%rd12+1];
	ld.global.s8 	%rs4, [%rd9];
	mul.wide.s16 	%r50, %rs4, %rs3;
	add.s32 	%r51, %r50, %r558;
	st.global.u32 	[%rd1+4], %r51;
	ld.global.s8 	%rs5, [%rd12+2];
	ld.global.s8 	%rs6, [%rd9];
	mul.wide.s16 	%r52, %rs6, %rs5;
	add.s32 	%r53, %r52, %r557;
	st.global.u32 	[%rd1+8], %r53;
	ld.global.s8 	%rs7, [%rd12+3];
	ld.global.s8 	%rs8, [%rd9];
	mul.wide.s16 	%r54, %rs8, %rs7;
	add.s32 	%r55, %r54, %r556;
	st.global.u32 	[%rd1+12], %r55;
	ld.global.s8 	%rs9, [%rd12+4];
	ld.global.s8 	%rs10, [%rd9];
	mul.wide.s16 	%r56, %rs10, %rs9;
	add.s32 	%r57, %r56, %r555;
	st.global.u32 	[%rd1+16], %r57;
	ld.global.s8 	%rs11, [%rd12+5];
	ld.global.s8 	%rs12, [%rd9];
	mul.wide.s16 	%r58, %rs12, %rs11;
	add.s32 	%r59, %r58, %r554;
	st.global.u32 	[%rd1+20], %r59;
	ld.global.s8 	%rs13, [%rd12+6];
	ld.global.s8 	%rs14, [%rd9];
	mul.wide.s16 	%r60, %rs14, %rs13;
	add.s32 	%r61, %r60, %r553;
	st.global.u32 	[%rd1+24], %r61;
	ld.global.s8 	%rs15, [%rd12+7];
	ld.global.s8 	%rs16, [%rd9];
	mul.wide.s16 	%r62, %rs16, %rs15;
	add.s32 	%r63, %r62, %r552;
	st.global.u32 	[%rd1+28], %r63;
	ld.global.s8 	%rs17, [%rd12+8];
	ld.global.s8 	%rs18, [%rd9];
	mul.wide.s16 	%r64, %rs18, %rs17;
	add.s32 	%r65, %r64, %r551;
	st.global.u32 	[%rd1+32], %r65;
	ld.global.s8 	%rs19, [%rd12+9];
	ld.global.s8 	%rs20, [%rd9];
	mul.wide.s16 	%r66, %rs20, %rs19;
	add.s32 	%r67, %r66, %r550;
	st.global.u32 	[%rd1+36], %r67;
	ld.global.s8 	%rs21, [%rd12+10];
	ld.global.s8 	%rs22, [%rd9];
	mul.wide.s16 	%r68, %rs22, %rs21;
	add.s32 	%r69, %r68, %r549;
	st.global.u32 	[%rd1+40], %r69;
	ld.global.s8 	%rs23, [%rd12+11];
	ld.global.s8 	%rs24, [%rd9];
	mul.wide.s16 	%r70, %rs24, %rs23;
	add.s32 	%r71, %r70, %r548;
	st.global.u32 	[%rd1+44], %r71;
	ld.global.s8 	%rs25, [%rd12+12];
	ld.global.s8 	%rs26, [%rd9];
	mul.wide.s16 	%r72, %rs26, %rs25;
	add.s32 	%r73, %r72, %r547;
	st.global.u32 	[%rd1+48], %r73;
	ld.global.s8 	%rs27, [%rd12+13];
	ld.global.s8 	%rs28, [%rd9];
	mul.wide.s16 	%r74, %rs28, %rs27;
	add.s32 	%r75, %r74, %r546;
	st.global.u32 	[%rd1+52], %r75;
	ld.global.s8 	%rs29, [%rd12+14];
	ld.global.s8 	%rs30, [%rd9];
	mul.wide.s16 	%r76, %rs30, %rs29;
	add.s32 	%r77, %r76, %r545;
	st.global.u32 	[%rd1+56], %r77;
	ld.global.s8 	%rs31, [%rd12+15];
	ld.global.s8 	%rs32, [%rd9];
	mul.wide.s16 	%r78, %rs32, %rs31;
	add.s32 	%r79, %r78, %r544;
	st.global.u32 	[%rd1+60], %r79;
	ld.global.s8 	%rs33, [%rd12+16];
	ld.global.s8 	%rs34, [%rd9+1];
	mul.wide.s16 	%r80, %rs34, %rs33;
	add.s32 	%r81, %r80, %r49;
	st.global.u32 	[%rd1], %r81;
	ld.global.s8 	%rs35, [%rd12+17];
	ld.global.s8 	%rs36, [%rd9+1];
	mul.wide.s16 	%r82, %rs36, %rs35;
	add.s32 	%r83, %r82, %r51;
	st.global.u32 	[%rd1+4], %r83;
	ld.global.s8 	%rs37, [%rd12+18];
	ld.global.s8 	%rs38, [%rd9+1];
	mul.wide.s16 	%r84, %rs38, %rs37;
	add.s32 	%r85, %r84, %r53;
	st.global.u32 	[%rd1+8], %r85;
	ld.global.s8 	%rs39, [%rd12+19];
	ld.global.s8 	%rs40, [%rd9+1];
	mul.wide.s16 	%r86, %rs40, %rs39;
	add.s32 	%r87, %r86, %r55;
	st.global.u32 	[%rd1+12], %r87;
	ld.global.s8 	%rs41, [%rd12+20];
	ld.global.s8 	%rs42, [%rd9+1];
	mul.wide.s16 	%r88, %rs42, %rs41;
	add.s32 	%r89, %r88, %r57;
	st.global.u32 	[%rd1+16], %r89;
	ld.global.s8 	%rs43, [%rd12+21];
	ld.global.s8 	%rs44, [%rd9+1];
	mul.wide.s16 	%r90, %rs44, %rs43;
	add.s32 	%r91, %r90, %r59;
	st.global.u32 	[%rd1+20], %r91;
	ld.global.s8 	%rs45, [%rd12+22];
	ld.global.s8 	%rs46, [%rd9+1];
	mul.wide.s16 	%r92, %rs46, %rs45;
	add.s32 	%r93, %r92, %r61;
	st.global.u32 	[%rd1+24], %r93;
	ld.global.s8 	%rs47, [%rd12+23];
	ld.global.s8 	%rs48, [%rd9+1];
	mul.wide.s16 	%r94, %rs48, %rs47;
	add.s32 	%r95, %r94, %r63;
	st.global.u32 	[%rd1+28], %r95;
	ld.global.s8 	%rs49, [%rd12+24];
	ld.global.s8 	%rs50, [%rd9+1];
	mul.wide.s16 	%r96, %rs50, %rs49;
	add.s32 	%r97, %r96, %r65;
	st.global.u32 	[%rd1+32], %r97;
	ld.global.s8 	%rs51, [%rd12+25];
	ld.global.s8 	%rs52, [%rd9+1];
	mul.wide.s16 	%r98, %rs52, %rs51;
	add.s32 	%r99, %r98, %r67;
	st.global.u32 	[%rd1+36], %r99;
	ld.global.s8 	%rs53, [%rd12+26];
	ld.global.s8 	%rs54, [%rd9+1];
	mul.wide.s16 	%r100, %rs54, %rs53;
	add.s32 	%r101, %r100, %r69;
	st.global.u32 	[%rd1+40], %r101;
	ld.global.s8 	%rs55, [%rd12+27];
	ld.global.s8 	%rs56, [%rd9+1];
	mul.wide.s16 	%r102, %rs56, %rs55;
	add.s32 	%r103, %r102, %r71;
	st.global.u32 	[%rd1+44], %r103;
	ld.global.s8 	%rs57, [%rd12+28];
	ld.global.s8 	%rs58, [%rd9+1];
	mul.wide.s16 	%r104, %rs58, %rs57;
	add.s32 	%r105, %r104, %r73;
	st.global.u32 	[%rd1+48], %r105;
	ld.global.s8 	%rs59, [%rd12+29];
	ld.global.s8 	%rs60, [%rd9+1];
	mul.wide.s16 	%r106, %rs60, %rs59;
	add.s32 	%r107, %r106, %r75;
	st.global.u32 	[%rd1+52], %r107;
	ld.global.s8 	%rs61, [%rd12+30];
	ld.global.s8 	%rs62, [%rd9+1];
	mul.wide.s16 	%r108, %rs62, %rs61;
	add.s32 	%r109, %r108, %r77;
	st.global.u32 	[%rd1+56], %r109;
	ld.global.s8 	%rs63, [%rd12+31];
	ld.global.s8 	%rs64, [%rd9+1];
	mul.wide.s16 	%r110, %rs64, %rs63;
	add.s32 	%r111, %r110, %r79;
	st.global.u32 	[%rd1+60], %r111;
	ld.global.s8 	%rs65, [%rd12+32];
	ld.global.s8 	%rs66, [%rd9+2];
	mul.wide.s16 	%r112, %rs66, %rs65;
	add.s32 	%r113, %r112, %r81;
	st.global.u32 	[%rd1], %r113;
	ld.global.s8 	%rs67, [%rd12+33];
	ld.global.s8 	%rs68, [%rd9+2];
	mul.wide.s16 	%r114, %rs68, %rs67;
	add.s32 	%r115, %r114, %r83;
	st.global.u32 	[%rd1+4], %r115;
	ld.global.s8 	%rs69, [%rd12+34];
	ld.global.s8 	%rs70, [%rd9+2];
	mul.wide.s16 	%r116, %rs70, %rs69;
	add.s32 	%r117, %r116, %r85;
	st.global.u32 	[%rd1+8], %r117;
	ld.global.s8 	%rs71, [%rd12+35];
	ld.global.s8 	%rs72, [%rd9+2];
	mul.wide.s16 	%r118, %rs72, %rs71;
	add.s32 	%r119, %r118, %r87;
	st.global.u32 	[%rd1+12], %r119;
	ld.global.s8 	%rs73, [%rd12+36];
	ld.global.s8 	%rs74, [%rd9+2];
	mul.wide.s16 	%r120, %rs74, %rs73;
	add.s32 	%r121, %r120, %r89;
	st.global.u32 	[%rd1+16], %r121;
	ld.global.s8 	%rs75, [%rd12+37];
	ld.global.s8 	%rs76, [%rd9+2];
	mul.wide.s16 	%r122, %rs76, %rs75;
	add.s32 	%r123, %r122, %r91;
	st.global.u32 	[%rd1+20], %r123;
	ld.global.s8 	%rs77, [%rd12+38];
	ld.global.s8 	%rs78, [%rd9+2];
	mul.wide.s16 	%r124, %rs78, %rs77;
	add.s32 	%r125, %r124, %r93;
	st.global.u32 	[%rd1+24], %r125;
	ld.global.s8 	%rs79, [%rd12+39];
	ld.global.s8 	%rs80, [%rd9+2];
	mul.wide.s16 	%r126, %rs80, %rs79;
	add.s32 	%r127, %r126, %r95;
	st.global.u32 	[%rd1+28], %r127;
	ld.global.s8 	%rs81, [%rd12+40];
	ld.global.s8 	%rs82, [%rd9+2];
	mul.wide.s16 	%r128, %rs82, %rs81;
	add.s32 	%r129, %r128, %r97;
	st.global.u32 	[%rd1+32], %r129;
	ld.global.s8 	%rs83, [%rd12+41];
	ld.global.s8 	%rs84, [%rd9+2];
	mul.wide.s16 	%r130, %rs84, %rs83;
	add.s32 	%r131, %r130, %r99;
	st.global.u32 	[%rd1+36], %r131;
	ld.global.s8 	%rs85, [%rd12+42];
	ld.global.s8 	%rs86, [%rd9+2];
	mul.wide.s16 	%r132, %rs86, %rs85;
	add.s32 	%r133, %r132, %r101;
	st.global.u32 	[%rd1+40], %r133;
	ld.global.s8 	%rs87, [%rd12+43];
	ld.global.s8 	%rs88, [%rd9+2];
	mul.wide.s16 	%r134, %rs88, %rs87;
	add.s32 	%r135, %r134, %r103;
	st.global.u32 	[%rd1+44], %r135;
	ld.global.s8 	%rs89, [%rd12+44];
	ld.global.s8 	%rs90, [%rd9+2];
	mul.wide.s16 	%r136, %rs90, %rs89;
	add.s32 	%r137, %r136, %r105;
	st.global.u32 	[%rd1+48], %r137;
	ld.global.s8 	%rs91, [%rd12+45];
	ld.global.s8 	%rs92, [%rd9+2];
	mul.wide.s16 	%r138, %rs92, %rs91;
	add.s32 	%r139, %r138, %r107;
	st.global.u32 	[%rd1+52], %r139;
	ld.global.s8 	%rs93, [%rd12+46];
	ld.global.s8 	%rs94, [%rd9+2];
	mul.wide.s16 	%r140, %rs94, %rs93;
	add.s32 	%r141, %r140, %r109;
	st.global.u32 	[%rd1+56], %r141;
	ld.global.s8 	%rs95, [%rd12+47];
	ld.global.s8 	%rs96, [%rd9+2];
	mul.wide.s16 	%r142, %rs96, %rs95;
	add.s32 	%r143, %r142, %r111;
	st.global.u32 	[%rd1+60], %r143;
	ld.global.s8 	%rs97, [%rd12+48];
	ld.global.s8 	%rs98, [%rd9+3];
	mul.wide.s16 	%r144, %rs98, %rs97;
	add.s32 	%r145, %r144, %r113;
	st.global.u32 	[%rd1], %r145;
	ld.global.s8 	%rs99, [%rd12+49];
	ld.global.s8 	%rs100, [%rd9+3];
	mul.wide.s16 	%r146, %rs100, %rs99;
	add.s32 	%r147, %r146, %r115;
	st.global.u32 	[%rd1+4], %r147;
	ld.global.s8 	%rs101, [%rd12+50];
	ld.global.s8 	%rs102, [%rd9+3];
	mul.wide.s16 	%r148, %rs102, %rs101;
	add.s32 	%r149, %r148, %r117;
	st.global.u32 	[%rd1+8], %r149;
	ld.global.s8 	%rs103, [%rd12+51];
	ld.global.s8 	%rs104, [%rd9+3];
	mul.wide.s16 	%r150, %rs104, %rs103;
	add.s32 	%r151, %r150, %r119;
	st.global.u32 	[%rd1+12], %r151;
	ld.global.s8 	%rs105, [%rd12+52];
	ld.global.s8 	%rs106, [%rd9+3];
	mul.wide.s16 	%r152, %rs106, %rs105;
	add.s32 	%r153, %r152, %r121;
	st.global.u32 	[%rd1+16], %r153;
	ld.global.s8 	%rs107, [%rd12+53];
	ld.global.s8 	%rs108, [%rd9+3];
	mul.wide.s16 	%r154, %rs108, %rs107;
	add.s32 	%r155, %r154, %r123;
	st.global.u32 	[%rd1+20], %r155;
	ld.global.s8 	%rs109, [%rd12+54];
	ld.global.s8 	%rs110, [%rd9+3];
	mul.wide.s16 	%r156, %rs110, %rs109;
	add.s32 	%r157, %r156, %r125;
	st.global.u32 	[%rd1+24], %r157;
	ld.global.s8 	%rs111, [%rd12+55];
	ld.global.s8 	%rs112, [%rd9+3];
	mul.wide.s16 	%r158, %rs112, %rs111;
	add.s32 	%r159, %r158, %r127;
	st.global.u32 	[%rd1+28], %r159;
	ld.global.s8 	%rs113, [%rd12+56];
	ld.global.s8 	%rs114, [%rd9+3];
	mul.wide.s16 	%r160, %rs114, %rs113;
	add.s32 	%r161, %r160, %r129;
	st.global.u32 	[%rd1+32], %r161;
	ld.global.s8 	%rs115, [%rd12+57];
	ld.global.s8 	%rs116, [%rd9+3];
	mul.wide.s16 	%r162, %rs116, %rs115;
	add.s32 	%r163, %r162, %r131;
	st.global.u32 	[%rd1+36], %r163;
	ld.global.s8 	%rs117, [%rd12+58];
	ld.global.s8 	%rs118, [%rd9+3];
	mul.wide.s16 	%r164, %rs118, %rs117;
	add.s32 	%r165, %r164, %r133;
	st.global.u32 	[%rd1+40], %r165;
	ld.global.s8 	%rs119, [%rd12+59];
	ld.global.s8 	%rs120, [%rd9+3];
	mul.wide.s16 	%r166, %rs120, %rs119;
	add.s32 	%r167, %r166, %r135;
	st.global.u32 	[%rd1+44], %r167;
	ld.global.s8 	%rs121, [%rd12+60];
	ld.global.s8 	%rs122, [%rd9+3];
	mul.wide.s16 	%r168, %rs122, %rs121;
	add.s32 	%r169, %r168, %r137;
	st.global.u32 	[%rd1+48], %r169;
	ld.global.s8 	%rs123, [%rd12+61];
	ld.global.s8 	%rs124, [%rd9+3];
	mul.wide.s16 	%r170, %rs124, %rs123;
	add.s32 	%r171, %r170, %r139;
	st.global.u32 	[%rd1+52], %r171;
	ld.global.s8 	%rs125, [%rd12+62];
	ld.global.s8 	%rs126, [%rd9+3];
	mul.wide.s16 	%r172, %rs126, %rs125;
	add.s32 	%r173, %r172, %r141;
	st.global.u32 	[%rd1+56], %r173;
	ld.global.s8 	%rs127, [%rd12+63];
	ld.global.s8 	%rs128, [%rd9+3];
	mul.wide.s16 	%r174, %rs128, %rs127;
	add.s32 	%r175, %r174, %r143;
	st.global.u32 	[%rd1+60], %r175;
	ld.global.s8 	%rs129, [%rd12+64];
	ld.global.s8 	%rs130, [%rd9+4];
	mul.wide.s16 	%r176, %rs130, %rs129;
	add.s32 	%r177, %r176, %r145;
	st.global.u32 	[%rd1], %r177;
	ld.global.s8 	%rs131, [%rd12+65];
	ld.global.s8 	%rs132, [%rd9+4];
	mul.wide.s16 	%r178, %rs132, %rs131;
	add.s32 	%r179, %r178, %r147;
	st.global.u32 	[%rd1+4], %r179;
	ld.global.s8 	%rs133, [%rd12+66];
	ld.global.s8 	%rs134, [%rd9+4];
	mul.wide.s16 	%r180, %rs134, %rs133;
	add.s32 	%r181, %r180, %r149;
	st.global.u32 	[%rd1+8], %r181;
	ld.global.s8 	%rs135, [%rd12+67];
	ld.global.s8 	%rs136, [%rd9+4];
	mul.wide.s16 	%r182, %rs136, %rs135;
	add.s32 	%r183, %r182, %r151;
	st.global.u32 	[%rd1+12], %r183;
	ld.global.s8 	%rs137, [%rd12+68];
	ld.global.s8 	%rs138, [%rd9+4];
	mul.wide.s16 	%r184, %rs138, %rs137;
	add.s32 	%r185, %r184, %r153;
	st.global.u32 	[%rd1+16], %r185;
	ld.global.s8 	%rs139, [%rd12+69];
	ld.global.s8 	%rs140, [%rd9+4];
	mul.wide.s16 	%r186, %rs140, %rs139;
	add.s32 	%r187, %r186, %r155;
	st.global.u32 	[%rd1+20], %r187;
	ld.global.s8 	%rs141, [%rd12+70];
	ld.global.s8 	%rs142, [%rd9+4];
	mul.wide.s16 	%r188, %rs142, %rs141;
	add.s32 	%r189, %r188, %r157;
	st.global.u32 	[%rd1+24], %r189;
	ld.global.s8 	%rs143, [%rd12+71];
	ld.global.s8 	%rs144, [%rd9+4];
	mul.wide.s16 	%r190, %rs144, %rs143;
	add.s32 	%r191, %r190, %r159;
	st.global.u32 	[%rd1+28], %r191;
	ld.global.s8 	%rs145, [%rd12+72];
	ld.global.s8 	%rs146, [%rd9+4];
	mul.wide.s16 	%r192, %rs146, %rs145;
	add.s32 	%r193, %r192, %r161;
	st.global.u32 	[%rd1+32], %r193;
	ld.global.s8 	%rs147, [%rd12+73];
	ld.global.s8 	%rs148, [%rd9+4];
	mul.wide.s16 	%r194, %rs148, %rs147;
	add.s32 	%r195, %r194, %r163;
	st.global.u32 	[%rd1+36], %r195;
	ld.global.s8 	%rs149, [%rd12+74];
	ld.global.s8 	%rs150, [%rd9+4];
	mul.wide.s16 	%r196, %rs150, %rs149;
	add.s32 	%r197, %r196, %r165;
	st.global.u32 	[%rd1+40], %r197;
	ld.global.s8 	%rs151, [%rd12+75];
	ld.global.s8 	%rs152, [%rd9+4];
	mul.wide.s16 	%r198, %rs152, %rs151;
	add.s32 	%r199, %r198, %r167;
	st.global.u32 	[%rd1+44], %r199;
	ld.global.s8 	%rs153, [%rd12+76];
	ld.global.s8 	%rs154, [%rd9+4];
	mul.wide.s16 	%r200, %rs154, %rs153;
	add.s32 	%r201, %r200, %r169;
	st.global.u32 	[%rd1+48], %r201;
	ld.global.s8 	%rs155, [%rd12+77];
	ld.global.s8 	%rs156, [%rd9+4];
	mul.wide.s16 	%r202, %rs156, %rs155;
	add.s32 	%r203, %r202, %r171;
	st.global.u32 	[%rd1+52], %r203;
	ld.global.s8 	%rs157, [%rd12+78];
	ld.global.s8 	%rs158, [%rd9+4];
	mul.wide.s16 	%r204, %rs158, %rs157;
	add.s32 	%r205, %r204, %r173;
	st.global.u32 	[%rd1+56], %r205;
	ld.global.s8 	%rs159, [%rd12+79];
	ld.global.s8 	%rs160, [%rd9+4];
	mul.wide.s16 	%r206, %rs160, %rs159;
	add.s32 	%r207, %r206, %r175;
	st.global.u32 	[%rd1+60], %r207;
	ld.global.s8 	%rs161, [%rd12+80];
	ld.global.s8 	%rs162, [%rd9+5];
	mul.wide.s16 	%r208, %rs162, %rs161;
	add.s32 	%r209, %r208, %r177;
	st.global.u32 	[%rd1], %r209;
	ld.global.s8 	%rs163, [%rd12+81];
	ld.global.s8 	%rs164, [%rd9+5];
	mul.wide.s16 	%r210, %rs164, %rs163;
	add.s32 	%r211, %r210, %r179;
	st.global.u32 	[%rd1+4], %r211;
	ld.global.s8 	%rs165, [%rd12+82];
	ld.global.s8 	%rs166, [%rd9+5];
	mul.wide.s16 	%r212, %rs166, %rs165;
	add.s32 	%r213, %r212, %r181;
	st.global.u32 	[%rd1+8], %r213;
	ld.global.s8 	%rs167, [%rd12+83];
	ld.global.s8 	%rs168, [%rd9+5];
	mul.wide.s16 	%r214, %rs168, %rs167;
	add.s32 	%r215, %r214, %r183;
	st.global.u32 	[%rd1+12], %r215;
	ld.global.s8 	%rs169, [%rd12+84];
	ld.global.s8 	%rs170, [%rd9+5];
	mul.wide.s16 	%r216, %rs170, %rs169;
	add.s32 	%r217, %r216, %r185;
	st.global.u32 	[%rd1+16], %r217;
	ld.global.s8 	%rs171, [%rd12+85];
	ld.global.s8 	%rs172, [%rd9+5];
	mul.wide.s16 	%r218, %rs172, %rs171;
	add.s32 	%r219, %r218, %r187;
	st.global.u32 	[%rd1+20], %r219;
	ld.global.s8 	%rs173, [%rd12+86];
	ld.global.s8 	%rs174, [%rd9+5];
	mul.wide.s16 	%r220, %rs174, %rs173;
	add.s32 	%r221, %r220, %r189;
	st.global.u32 	[%rd1+24], %r221;
	ld.global.s8 	%rs175, [%rd12+87];
	ld.global.s8 	%rs176, [%rd9+5];
	mul.wide.s16 	%r222, %rs176, %rs175;
	add.s32 	%r223, %r222, %r191;
	st.global.u32 	[%rd1+28], %r223;
	ld.global.s8 	%rs177, [%rd12+88];
	ld.global.s8 	%rs178, [%rd9+5];
	mul.wide.s16 	%r224, %rs178, %rs177;
	add.s32 	%r225, %r224, %r193;
	st.global.u32 	[%rd1+32], %r225;
	ld.global.s8 	%rs179, [%rd12+89];
	ld.global.s8 	%rs180, [%rd9+5];
	mul.wide.s16 	%r226, %rs180, %rs179;
	add.s32 	%r227, %r226, %r195;
	st.global.u32 	[%rd1+36], %r227;
	ld.global.s8 	%rs181, [%rd12+90];
	ld.global.s8 	%rs182, [%rd9+5];
	mul.wide.s16 	%r228, %rs182, %rs181;
	add.s32 	%r229, %r228, %r197;
	st.global.u32 	[%rd1+40], %r229;
	ld.global.s8 	%rs183, [%rd12+91];
	ld.global.s8 	%rs184, [%rd9+5];
	mul.wide.s16 	%r230, %rs184, %rs183;
	add.s32 	%r231, %r230, %r199;
	st.global.u32 	[%rd1+44], %r231;
	ld.global.s8 	%rs185, [%rd12+92];
	ld.global.s8 	%rs186, [%rd9+5];
	mul.wide.s16 	%r232, %rs186, %rs185;
	add.s32 	%r233, %r232, %r201;
	st.global.u32 	[%rd1+48], %r233;
	ld.global.s8 	%rs187, [%rd12+93];
	ld.global.s8 	%rs188, [%rd9+5];
	mul.wide.s16 	%r234, %rs188, %rs187;
	add.s32 	%r235, %r234, %r203;
	st.global.u32 	[%rd1+52], %r235;
	ld.global.s8 	%rs189, [%rd12+94];
	ld.global.s8 	%rs190, [%rd9+5];
	mul.wide.s16 	%r236, %rs190, %rs189;
	add.s32 	%r237, %r236, %r205;
	st.global.u32 	[%rd1+56], %r237;
	ld.global.s8 	%rs191, [%rd12+95];
	ld.global.s8 	%rs192, [%rd9+5];
	mul.wide.s16 	%r238, %rs192, %rs191;
	add.s32 	%r239, %r238, %r207;
	st.global.u32 	[%rd1+60], %r239;
	ld.global.s8 	%rs193, [%rd12+96];
	ld.global.s8 	%rs194, [%rd9+6];
	mul.wide.s16 	%r240, %rs194, %rs193;
	add.s32 	%r241, %r240, %r209;
	st.global.u32 	[%rd1], %r241;
	ld.global.s8 	%rs195, [%rd12+97];
	ld.global.s8 	%rs196, [%rd9+6];
	mul.wide.s16 	%r242, %rs196, %rs195;
	add.s32 	%r243, %r242, %r211;
	st.global.u32 	[%rd1+4], %r243;
	ld.global.s8 	%rs197, [%rd12+98];
	ld.global.s8 	%rs198, [%rd9+6];
	mul.wide.s16 	%r244, %rs198, %rs197;
	add.s32 	%r245, %r244, %r213;
	st.global.u32 	[%rd1+8], %r245;
	ld.global.s8 	%rs199, [%rd12+99];
	ld.global.s8 	%rs200, [%rd9+6];
	mul.wide.s16 	%r246, %rs200, %rs199;
	add.s32 	%r247, %r246, %r215;
	st.global.u32 	[%rd1+12], %r247;
	ld.global.s8 	%rs201, [%rd12+100];
	ld.global.s8 	%rs202, [%rd9+6];
	mul.wide.s16 	%r248, %rs202, %rs201;
	add.s32 	%r249, %r248, %r217;
	st.global.u32 	[%rd1+16], %r249;
	ld.global.s8 	%rs203, [%rd12+101];
	ld.global.s8 	%rs204, [%rd9+6];
	mul.wide.s16 	%r250, %rs204, %rs203;
	add.s32 	%r251, %r250, %r219;
	st.global.u32 	[%rd1+20], %r251;
	ld.global.s8 	%rs205, [%rd12+102];
	ld.global.s8 	%rs206, [%rd9+6];
	mul.wide.s16 	%r252, %rs206, %rs205;
	add.s32 	%r253, %r252, %r221;
	st.global.u32 	[%rd1+24], %r253;
	ld.global.s8 	%rs207, [%rd12+103];
	ld.global.s8 	%rs208, [%rd9+6];
	mul.wide.s16 	%r254, %rs208, %rs207;
	add.s32 	%r255, %r254, %r223;
	st.global.u32 	[%rd1+28], %r255;
	ld.global.s8 	%rs209, [%rd12+104];
	ld.global.s8 	%rs210, [%rd9+6];
	mul.wide.s16 	%r256, %rs210, %rs209;
	add.s32 	%r257, %r256, %r225;
	st.global.u32 	[%rd1+32], %r257;
	ld.global.s8 	%rs211, [%rd12+105];
	ld.global.s8 	%rs212, [%rd9+6];
	mul.wide.s16 	%r258, %rs212, %rs211;
	add.s32 	%r259, %r258, %r227;
	st.global.u32 	[%rd1+36], %r259;
	ld.global.s8 	%rs213, [%rd12+106];
	ld.global.s8 	%rs214, [%rd9+6];
	mul.wide.s16 	%r260, %rs214, %rs213;
	add.s32 	%r261, %r260, %r229;
	st.global.u32 	[%rd1+40], %r261;
	ld.global.s8 	%rs215, [%rd12+107];
	ld.global.s8 	%rs216, [%rd9+6];
	mul.wide.s16 	%r262, %rs216, %rs215;
	add.s32 	%r263, %r262, %r231;
	st.global.u32 	[%rd1+44], %r263;
	ld.global.s8 	%rs217, [%rd12+108];
	ld.global.s8 	%rs218, [%rd9+6];
	mul.wide.s16 	%r264, %rs218, %rs217;
	add.s32 	%r265, %r264, %r233;
	st.global.u32 	[%rd1+48], %r265;
	ld.global.s8 	%rs219, [%rd12+109];
	ld.global.s8 	%rs220, [%rd9+6];
	mul.wide.s16 	%r266, %rs220, %rs219;
	add.s32 	%r267, %r266, %r235;
	st.global.u32 	[%rd1+52], %r267;
	ld.global.s8 	%rs221, [%rd12+110];
	ld.global.s8 	%rs222, [%rd9+6];
	mul.wide.s16 	%r268, %rs222, %rs221;
	add.s32 	%r269, %r268, %r237;
	st.global.u32 	[%rd1+56], %r269;
	ld.global.s8 	%rs223, [%rd12+111];
	ld.global.s8 	%rs224, [%rd9+6];
	mul.wide.s16 	%r270, %rs224, %rs223;
	add.s32 	%r271, %r270, %r239;
	st.global.u32 	[%rd1+60], %r271;
	ld.global.s8 	%rs225, [%rd12+112];
	ld.global.s8 	%rs226, [%rd9+7];
	mul.wide.s16 	%r272, %rs226, %rs225;
	add.s32 	%r273, %r272, %r241;
	st.global.u32 	[%rd1], %r273;
	ld.global.s8 	%rs227, [%rd12+113];
	ld.global.s8 	%rs228, [%rd9+7];
	mul.wide.s16 	%r274, %rs228, %rs227;
	add.s32 	%r275, %r274, %r243;
	st.global.u32 	[%rd1+4], %r275;
	ld.global.s8 	%rs229, [%rd12+114];
	ld.global.s8 	%rs230, [%rd9+7];
	mul.wide.s16 	%r276, %rs230, %rs229;
	add.s32 	%r277, %r276, %r245;
	st.global.u32 	[%rd1+8], %r277;
	ld.global.s8 	%rs231, [%rd12+115];
	ld.global.s8 	%rs232, [%rd9+7];
	mul.wide.s16 	%r278, %rs232, %rs231;
	add.s32 	%r279, %r278, %r247;
	st.global.u32 	[%rd1+12], %r279;
	ld.global.s8 	%rs233, [%rd12+116];
	ld.global.s8 	%rs234, [%rd9+7];
	mul.wide.s16 	%r280, %rs234, %rs233;
	add.s32 	%r281, %r280, %r249;
	st.global.u32 	[%rd1+16], %r281;
	ld.global.s8 	%rs235, [%rd12+117];
	ld.global.s8 	%rs236, [%rd9+7];
	mul.wide.s16 	%r282, %rs236, %rs235;
	add.s32 	%r283, %r282, %r251;
	st.global.u32 	[%rd1+20], %r283;
	ld.global.s8 	%rs237, [%rd12+118];
	ld.global.s8 	%rs238, [%rd9+7];
	mul.wide.s16 	%r284, %rs238, %rs237;
	add.s32 	%r285, %r284, %r253;
	st.global.u32 	[%rd1+24], %r285;
	ld.global.s8 	%rs239, [%rd12+119];
	ld.global.s8 	%rs240, [%rd9+7];
	mul.wide.s16 	%r286, %rs240, %rs239;
	add.s32 	%r287, %r286, %r255;
	st.global.u32 	[%rd1+28], %r287;
	ld.global.s8 	%rs241, [%rd12+120];
	ld.global.s8 	%rs242, [%rd9+7];
	mul.wide.s16 	%r288, %rs242, %rs241;
	add.s32 	%r289, %r288, %r257;
	st.global.u32 	[%rd1+32], %r289;
	ld.global.s8 	%rs243, [%rd12+121];
	ld.global.s8 	%rs244, [%rd9+7];
	mul.wide.s16 	%r290, %rs244, %rs243;
	add.s32 	%r291, %r290, %r259;
	st.global.u32 	[%rd1+36], %r291;
	ld.global.s8 	%rs245, [%rd12+122];
	ld.global.s8 	%rs246, [%rd9+7];
	mul.wide.s16 	%r292, %rs246, %rs245;
	add.s32 	%r293, %r292, %r261;
	st.global.u32 	[%rd1+40], %r293;
	ld.global.s8 	%rs247, [%rd12+123];
	ld.global.s8 	%rs248, [%rd9+7];
	mul.wide.s16 	%r294, %rs248, %rs247;
	add.s32 	%r295, %r294, %r263;
	st.global.u32 	[%rd1+44], %r295;
	ld.global.s8 	%rs249, [%rd12+124];
	ld.global.s8 	%rs250, [%rd9+7];
	mul.wide.s16 	%r296, %rs250, %rs249;
	add.s32 	%r297, %r296, %r265;
	st.global.u32 	[%rd1+48], %r297;
	ld.global.s8 	%rs251, [%rd12+125];
	ld.global.s8 	%rs252, [%rd9+7];
	mul.wide.s16 	%r298, %rs252, %rs251;
	add.s32 	%r299, %r298, %r267;
	st.global.u32 	[%rd1+52], %r299;
	ld.global.s8 	%rs253, [%rd12+126];
	ld.global.s8 	%rs254, [%rd9+7];
	mul.wide.s16 	%r300, %rs254, %rs253;
	add.s32 	%r301, %r300, %r269;
	st.global.u32 	[%rd1+56], %r301;
	ld.global.s8 	%rs255, [%rd12+127];
	ld.global.s8 	%rs256, [%rd9+7];
	mul.wide.s16 	%r302, %rs256, %rs255;
	add.s32 	%r303, %r302, %r271;
	st.global.u32 	[%rd1+60], %r303;
	ld.global.s8 	%rs257, [%rd12+128];
	ld.global.s8 	%rs258, [%rd9+8];
	mul.wide.s16 	%r304, %rs258, %rs257;
	add.s32 	%r305, %r304, %r273;
	st.global.u32 	[%rd1], %r305;
	ld.global.s8 	%rs259, [%rd12+129];
	ld.global.s8 	%rs260, [%rd9+8];
	mul.wide.s16 	%r306, %rs260, %rs259;
	add.s32 	%r307, %r306, %r275;
	st.global.u32 	[%rd1+4], %r307;
	ld.global.s8 	%rs261, [%rd12+130];
	ld.global.s8 	%rs262, [%rd9+8];
	mul.wide.s16 	%r308, %rs262, %rs261;
	add.s32 	%r309, %r308, %r277;
	st.global.u32 	[%rd1+8], %r309;
	ld.global.s8 	%rs263, [%rd12+131];
	ld.global.s8 	%rs264, [%rd9+8];
	mul.wide.s16 	%r310, %rs264, %rs263;
	add.s32 	%r311, %r310, %r279;
	st.global.u32 	[%rd1+12], %r311;
	ld.global.s8 	%rs265, [%rd12+132];
	ld.global.s8 	%rs266, [%rd9+8];
	mul.wide.s16 	%r312, %rs266, %rs265;
	add.s32 	%r313, %r312, %r281;
	st.global.u32 	[%rd1+16], %r313;
	ld.global.s8 	%rs267, [%rd12+133];
	ld.global.s8 	%rs268, [%rd9+8];
	mul.wide.s16 	%r314, %rs268, %rs267;
	add.s32 	%r315, %r314, %r283;
	st.global.u32 	[%rd1+20], %r315;
	ld.global.s8 	%rs269, [%rd12+134];
	ld.global.s8 	%rs270, [%rd9+8];
	mul.wide.s16 	%r316, %rs270, %rs269;
	add.s32 	%r317, %r316, %r285;
	st.global.u32 	[%rd1+24], %r317;
	ld.global.s8 	%rs271, [%rd12+135];
	ld.global.s8 	%rs272, [%rd9+8];
	mul.wide.s16 	%r318, %rs272, %rs271;
	add.s32 	%r319, %r318, %r287;
	st.global.u32 	[%rd1+28], %r319;
	ld.global.s8 	%rs273, [%rd12+136];
	ld.global.s8 	%rs274, [%rd9+8];
	mul.wide.s16 	%r320, %rs274, %rs273;
	add.s32 	%r321, %r320, %r289;
	st.global.u32 	[%rd1+32], %r321;
	ld.global.s8 	%rs275, [%rd12+137];
	ld.global.s8 	%rs276, [%rd9+8];
	mul.wide.s16 	%r322, %rs276, %rs275;
	add.s32 	%r323, %r322, %r291;
	st.global.u32 	[%rd1+36], %r323;
	ld.global.s8 	%rs277, [%rd12+138];
	ld.global.s8 	%rs278, [%rd9+8];
	mul.wide.s16 	%r324, %rs278, %rs277;
	add.s32 	%r325, %r324, %r293;
	st.global.u32 	[%rd1+40], %r325;
	ld.global.s8 	%rs279, [%rd12+139];
	ld.global.s8 	%rs280, [%rd9+8];
	mul.wide.s16 	%r326, %rs280, %rs279;
	add.s32 	%r327, %r326, %r295;
	st.global.u32 	[%rd1+44], %r327;
	ld.global.s8 	%rs281, [%rd12+140];
	ld.global.s8 	%rs282, [%rd9+8];
	mul.wide.s16 	%r328, %rs282, %rs281;
	add.s32 	%r329, %r328, %r297;
	st.global.u32 	[%rd1+48], %r329;
	ld.global.s8 	%rs283, [%rd12+141];
	ld.global.s8 	%rs284, [%rd9+8];
	mul.wide.s16 	%r330, %rs284, %rs283;
	add.s32 	%r331, %r330, %r299;
	st.global.u32 	[%rd1+52], %r331;
	ld.global.s8 	%rs285, [%rd12+142];
	ld.global.s8 	%rs286, [%rd9+8];
	mul.wide.s16 	%r332, %rs286, %rs285;
	add.s32 	%r333, %r332, %r301;
	st.global.u32 	[%rd1+56], %r333;
	ld.global.s8 	%rs287, [%rd12+143];
	ld.global.s8 	%rs288, [%rd9+8];
	mul.wide.s16 	%r334, %rs288, %rs287;
	add.s32 	%r335, %r334, %r303;
	st.global.u32 	[%rd1+60], %r335;
	ld.global.s8 	%rs289, [%rd12+144];
	ld.global.s8 	%rs290, [%rd9+9];
	mul.wide.s16 	%r336, %rs290, %rs289;
	add.s32 	%r337, %r336, %r305;
	st.global.u32 	[%rd1], %r337;
	ld.global.s8 	%rs291, [%rd12+145];
	ld.global.s8 	%rs292, [%rd9+9];
	mul.wide.s16 	%r338, %rs292, %rs291;
	add.s32 	%r339, %r338, %r307;
	st.global.u32 	[%rd1+4], %r339;
	ld.global.s8 	%rs293, [%rd12+146];
	ld.global.s8 	%rs294, [%rd9+9];
	mul.wide.s16 	%r340, %rs294, %rs293;
	add.s32 	%r341, %r340, %r309;
	st.global.u32 	[%rd1+8], %r341;
	ld.global.s8 	%rs295, [%rd12+147];
	ld.global.s8 	%rs296, [%rd9+9];
	mul.wide.s16 	%r342, %rs296, %rs295;
	add.s32 	%r343, %r342, %r311;
	st.global.u32 	[%rd1+12], %r343;
	ld.global.s8 	%rs297, [%rd12+148];
	ld.global.s8 	%rs298, [%rd9+9];
	mul.wide.s16 	%r344, %rs298, %rs297;
	add.s32 	%r345, %r344, %r313;
	st.global.u32 	[%rd1+16], %r345;
	ld.global.s8 	%rs299, [%rd12+149];
	ld.global.s8 	%rs300, [%rd9+9];
	mul.wide.s16 	%r346, %rs300, %rs299;
	add.s32 	%r347, %r346, %r315;
	st.global.u32 	[%rd1+20], %r347;
	ld.global.s8 	%rs301, [%rd12+150];
	ld.global.s8 	%rs302, [%rd9+9];
	mul.wide.s16 	%r348, %rs302, %rs301;
	add.s32 	%r349, %r348, %r317;
	st.global.u32 	[%rd1+24], %r349;
	ld.global.s8 	%rs303, [%rd12+151];
	ld.global.s8 	%rs304, [%rd9+9];
	mul.wide.s16 	%r350, %rs304, %rs303;
	add.s32 	%r351, %r350, %r319;
	st.global.u32 	[%rd1+28], %r351;
	ld.global.s8 	%rs305, [%rd12+152];
	ld.global.s8 	%rs306, [%rd9+9];
	mul.wide.s16 	%r352, %rs306, %rs305;
	add.s32 	%r353, %r352, %r321;
	st.global.u32 	[%rd1+32], %r353;
	ld.global.s8 	%rs307, [%rd12+153];
	ld.global.s8 	%rs308, [%rd9+9];
	mul.wide.s16 	%r354, %rs308, %rs307;
	add.s32 	%r355, %r354, %r323;
	st.global.u32 	[%rd1+36], %r355;
	ld.global.s8 	%rs309, [%rd12+154];
	ld.global.s8 	%rs310, [%rd9+9];
	mul.wide.s16 	%r356, %rs310, %rs309;
	add.s32 	%r357, %r356, %r325;
	st.global.u32 	[%rd1+40], %r357;
	ld.global.s8 	%rs311, [%rd12+155];
	ld.global.s8 	%rs312, [%rd9+9];
	mul.wide.s16 	%r358, %rs312, %rs311;
	add.s32 	%r359, %r358, %r327;
	st.global.u32 	[%rd1+44], %r359;
	ld.global.s8 	%rs313, [%rd12+156];
	ld.global.s8 	%rs314, [%rd9+9];
	mul.wide.s16 	%r360, %rs314, %rs313;
	add.s32 	%r361, %r360, %r329;
	st.global.u32 	[%rd1+48], %r361;
	ld.global.s8 	%rs315, [%rd12+157];
	ld.global.s8 	%rs316, [%rd9+9];
	mul.wide.s16 	%r362, %rs316, %rs315;
	add.s32 	%r363, %r362, %r331;
	st.global.u32 	[%rd1+52], %r363;
	ld.global.s8 	%rs317, [%rd12+158];
	ld.global.s8 	%rs318, [%rd9+9];
	mul.wide.s16 	%r364, %rs318, %rs317;
	add.s32 	%r365, %r364, %r333;
	st.global.u32 	[%rd1+56], %r365;
	ld.global.s8 	%rs319, [%rd12+159];
	ld.global.s8 	%rs320, [%rd9+9];
	mul.wide.s16 	%r366, %rs320, %rs319;
	add.s32 	%r367, %r366, %r335;
	st.global.u32 	[%rd1+60], %r367;
	ld.global.s8 	%rs321, [%rd12+160];
	ld.global.s8 	%rs322, [%rd9+10];
	mul.wide.s16 	%r368, %rs322, %rs321;
	add.s32 	%r369, %r368, %r337;
	st.global.u32 	[%rd1], %r369;
	ld.global.s8 	%rs323, [%rd12+161];
	ld.global.s8 	%rs324, [%rd9+10];
	mul.wide.s16 	%r370, %rs324, %rs323;
	add.s32 	%r371, %r370, %r339;
	st.global.u32 	[%rd1+4], %r371;
	ld.global.s8 	%rs325, [%rd12+162];
	ld.global.s8 	%rs326, [%rd9+10];
	mul.wide.s16 	%r372, %rs326, %rs325;
	add.s32 	%r373, %r372, %r341;
	st.global.u32 	[%rd1+8], %r373;
	ld.global.s8 	%rs327, [%rd12+163];
	ld.global.s8 	%rs328, [%rd9+10];
	mul.wide.s16 	%r374, %rs328, %rs327;
	add.s32 	%r375, %r374, %r343;
	st.global.u32 	[%rd1+12], %r375;
	ld.global.s8 	%rs329, [%rd12+164];
	ld.global.s8 	%rs330, [%rd9+10];
	mul.wide.s16 	%r376, %rs330, %rs329;
	add.s32 	%r377, %r376, %r345;
	st.global.u32 	[%rd1+16], %r377;
	ld.global.s8 	%rs331, [%rd12+165];
	ld.global.s8 	%rs332, [%rd9+10];
	mul.wide.s16 	%r378, %rs332, %rs331;
	add.s32 	%r379, %r378, %r347;
	st.global.u32 	[%rd1+20], %r379;
	ld.global.s8 	%rs333, [%rd12+166];
	ld.global.s8 	%rs334, [%rd9+10];
	mul.wide.s16 	%r380, %rs334, %rs333;
	add.s32 	%r381, %r380, %r349;
	st.global.u32 	[%rd1+24], %r381;
	ld.global.s8 	%rs335, [%rd12+167];
	ld.global.s8 	%rs336, [%rd9+10];
	mul.wide.s16 	%r382, %rs336, %rs335;
	add.s32 	%r383, %r382, %r351;
	st.global.u32 	[%rd1+28], %r383;
	ld.global.s8 	%rs337, [%rd12+168];
	ld.global.s8 	%rs338, [%rd9+10];
	mul.wide.s16 	%r384, %rs338, %rs337;
	add.s32 	%r385, %r384, %r353;
	st.global.u32 	[%rd1+32], %r385;
	ld.global.s8 	%rs339, [%rd12+169];
	ld.global.s8 	%rs340, [%rd9+10];
	mul.wide.s16 	%r386, %rs340, %rs339;
	add.s32 	%r387, %r386, %r355;
	st.global.u32 	[%rd1+36], %r387;
	ld.global.s8 	%rs341, [%rd12+170];
	ld.global.s8 	%rs342, [%rd9+10];
	mul.wide.s16 	%r388, %rs342, %rs341;
	add.s32 	%r389, %r388, %r357;
	st.global.u32 	[%rd1+40], %r389;
	ld.global.s8 	%rs343, [%rd12+171];
	ld.global.s8 	%rs344, [%rd9+10];
	mul.wide.s16 	%r390, %rs344, %rs343;
	add.s32 	%r391, %r390, %r359;
	st.global.u32 	[%rd1+44], %r391;
	ld.global.s8 	%rs345, [%rd12+172];
	ld.global.s8 	%rs346, [%rd9+10];
	mul.wide.s16 	%r392, %rs346, %rs345;
	add.s32 	%r393, %r392, %r361;
	st.global.u32 	[%rd1+48], %r393;
	ld.global.s8 	%rs347, [%rd12+173];
	ld.global.s8 	%rs348, [%rd9+10];
	mul.wide.s16 	%r394, %rs348, %rs347;
	add.s32 	%r395, %r394, %r363;
	st.global.u32 	[%rd1+52], %r395;
	ld.global.s8 	%rs349, [%rd12+174];
	ld.global.s8 	%rs350, [%rd9+10];
	mul.wide.s16 	%r396, %rs350, %rs349;
	add.s32 	%r397, %r396, %r365;
	st.global.u32 	[%rd1+56], %r397;
	ld.global.s8 	%rs351, [%rd12+175];
	ld.global.s8 	%rs352, [%rd9+10];
	mul.wide.s16 	%r398, %rs352, %rs351;
	add.s32 	%r399, %r398, %r367;
	st.global.u32 	[%rd1+60], %r399;
	ld.global.s8 	%rs353, [%rd12+176];
	ld.global.s8 	%rs354, [%rd9+11];
	mul.wide.s16 	%r400, %rs354, %rs353;
	add.s32 	%r401, %r400, %r369;
	st.global.u32 	[%rd1], %r401;
	ld.global.s8 	%rs355, [%rd12+177];
	ld.global.s8 	%rs356, [%rd9+11];
	mul.wide.s16 	%r402, %rs356, %rs355;
	add.s32 	%r403, %r402, %r371;
	st.global.u32 	[%rd1+4], %r403;
	ld.global.s8 	%rs357, [%rd12+178];
	ld.global.s8 	%rs358, [%rd9+11];
	mul.wide.s16 	%r404, %rs358, %rs357;
	add.s32 	%r405, %r404, %r373;
	st.global.u32 	[%rd1+8], %r405;
	ld.global.s8 	%rs359, [%rd12+179];
	ld.global.s8 	%rs360, [%rd9+11];
	mul.wide.s16 	%r406, %rs360, %rs359;
	add.s32 	%r407, %r406, %r375;
	st.global.u32 	[%rd1+12], %r407;
	ld.global.s8 	%rs361, [%rd12+180];
	ld.global.s8 	%rs362, [%rd9+11];
	mul.wide.s16 	%r408, %rs362, %rs361;
	add.s32 	%r409, %r408, %r377;
	st.global.u32 	[%rd1+16], %r409;
	ld.global.s8 	%rs363, [%rd12+181];
	ld.global.s8 	%rs364, [%rd9+11];
	mul.wide.s16 	%r410, %rs364, %rs363;
	add.s32 	%r411, %r410, %r379;
	st.global.u32 	[%rd1+20], %r411;
	ld.global.s8 	%rs365, [%rd12+182];
	ld.global.s8 	%rs366, [%rd9+11];
	mul.wide.s16 	%r412, %rs366, %rs365;
	add.s32 	%r413, %r412, %r381;
	st.global.u32 	[%rd1+24], %r413;
	ld.global.s8 	%rs367, [%rd12+183];
	ld.global.s8 	%rs368, [%rd9+11];
	mul.wide.s16 	%r414, %rs368, %rs367;
	add.s32 	%r415, %r414, %r383;
	st.global.u32 	[%rd1+28], %r415;
	ld.global.s8 	%rs369, [%rd12+184];
	ld.global.s8 	%rs370, [%rd9+11];
	mul.wide.s16 	%r416, %rs370, %rs369;
	add.s32 	%r417, %r416, %r385;
	st.global.u32 	[%rd1+32], %r417;
	ld.global.s8 	%rs371, [%rd12+185];
	ld.global.s8 	%rs372, [%rd9+11];
	mul.wide.s16 	%r418, %rs372, %rs371;
	add.s32 	%r419, %r418, %r387;
	st.global.u32 	[%rd1+36], %r419;
	ld.global.s8 	%rs373, [%rd12+186];
	ld.global.s8 	%rs374, [%rd9+11];
	mul.wide.s16 	%r420, %rs374, %rs373;
	add.s32 	%r421, %r420, %r389;
	st.global.u32 	[%rd1+40], %r421;
	ld.global.s8 	%rs375, [%rd12+187];
	ld.global.s8 	%rs376, [%rd9+11];
	mul.wide.s16 	%r422, %rs376, %rs375;
	add.s32 	%r423, %r422, %r391;
	st.global.u32 	[%rd1+44], %r423;
	ld.global.s8 	%rs377, [%rd12+188];
	ld.global.s8 	%rs378, [%rd9+11];
	mul.wide.s16 	%r424, %rs378, %rs377;
	add.s32 	%r425, %r424, %r393;
	st.global.u32 	[%rd1+48], %r425;
	ld.global.s8 	%rs379, [%rd12+189];
	ld.global.s8 	%rs380, [%rd9+11];
	mul.wide.s16 	%r426, %rs380, %rs379;
	add.s32 	%r427, %r426, %r395;
	st.global.u32 	[%rd1+52], %r427;
	ld.global.s8 	%rs381, [%rd12+190];
	ld.global.s8 	%rs382, [%rd9+11];
	mul.wide.s16 	%r428, %rs382, %rs381;
	add.s32 	%r429, %r428, %r397;
	st.global.u32 	[%rd1+56], %r429;
	ld.global.s8 	%rs383, [%rd12+191];
	ld.global.s8 	%rs384, [%rd9+11];
	mul.wide.s16 	%r430, %rs384, %rs383;
	add.s32 	%r431, %r430, %r399;
	st.global.u32 	[%rd1+60], %r431;
	ld.global.s8 	%rs385, [%rd12+192];
	ld.global.s8 	%rs386, [%rd9+12];
	mul.wide.s16 	%r432, %rs386, %rs385;
	add.s32 	%r433, %r432, %r401;
	st.global.u32 	[%rd1], %r433;
	ld.global.s8 	%rs387, [%rd12+193];
	ld.global.s8 	%rs388, [%rd9+12];
	mul.wide.s16 	%r434, %rs388, %rs387;
	add.s32 	%r435, %r434, %r403;
	st.global.u32 	[%rd1+4], %r435;
	ld.global.s8 	%rs389, [%rd12+194];
	ld.global.s8 	%rs390, [%rd9+12];
	mul.wide.s16 	%r436, %rs390, %rs389;
	add.s32 	%r437, %r436, %r405;
	st.global.u32 	[%rd1+8], %r437;
	ld.global.s8 	%rs391, [%rd12+195];
	ld.global.s8 	%rs392, [%rd9+12];
	mul.wide.s16 	%r438, %rs392, %rs391;
	add.s32 	%r439, %r438, %r407;
	st.global.u32 	[%rd1+12], %r439;
	ld.global.s8 	%rs393, [%rd12+196];
	ld.global.s8 	%rs394, [%rd9+12];
	mul.wide.s16 	%r440, %rs394, %rs393;
	add.s32 	%r441, %r440, %r409;
	st.global.u32 	[%rd1+16], %r441;
	ld.global.s8 	%rs395, [%rd12+197];
	ld.global.s8 	%rs396, [%rd9+12];
	mul.wide.s16 	%r442, %rs396, %rs395;
	add.s32 	%r443, %r442, %r411;
	st.global.u32 	[%rd1+20], %r443;
	ld.global.s8 	%rs397, [%rd12+198];
	ld.global.s8 	%rs398, [%rd9+12];
	mul.wide.s16 	%r444, %rs398, %rs397;
	add.s32 	%r445, %r444, %r413;
	st.global.u32 	[%rd1+24], %r445;
	ld.global.s8 	%rs399, [%rd12+199];
	ld.global.s8 	%rs400, [%rd9+12];
	mul.wide.s16 	%r446, %rs400, %rs399;
	add.s32 	%r447, %r446, %r415;
	st.global.u32 	[%rd1+28], %r447;
	ld.global.s8 	%rs401, [%rd12+200];
	ld.global.s8 	%rs402, [%rd9+12];
	mul.wide.s16 	%r448, %rs402, %rs401;
	add.s32 	%r449, %r448, %r417;
	st.global.u32 	[%rd1+32], %r449;
	ld.global.s8 	%rs403, [%rd12+201];
	ld.global.s8 	%rs404, [%rd9+12];
	mul.wide.s16 	%r450, %rs404, %rs403;
	add.s32 	%r451, %r450, %r419;
	st.global.u32 	[%rd1+36], %r451;
	ld.global.s8 	%rs405, [%rd12+202];
	ld.global.s8 	%rs406, [%rd9+12];
	mul.wide.s16 	%r452, %rs406, %rs405;
	add.s32 	%r453, %r452, %r421;
	st.global.u32 	[%rd1+40], %r453;
	ld.global.s8 	%rs407, [%rd12+203];
	ld.global.s8 	%rs408, [%rd9+12];
	mul.wide.s16 	%r454, %rs408, %rs407;
	add.s32 	%r455, %r454, %r423;
	st.global.u32 	[%rd1+44], %r455;
	ld.global.s8 	%rs409, [%rd12+204];
	ld.global.s8 	%rs410, [%rd9+12];
	mul.wide.s16 	%r456, %rs410, %rs409;
	add.s32 	%r457, %r456, %r425;
	st.global.u32 	[%rd1+48], %r457;
	ld.global.s8 	%rs411, [%rd12+205];
	ld.global.s8 	%rs412, [%rd9+12];
	mul.wide.s16 	%r458, %rs412, %rs411;
	add.s32 	%r459, %r458, %r427;
	st.global.u32 	[%rd1+52], %r459;
	ld.global.s8 	%rs413, [%rd12+206];
	ld.global.s8 	%rs414, [%rd9+12];
	mul.wide.s16 	%r460, %rs414, %rs413;
	add.s32 	%r461, %r460, %r429;
	st.global.u32 	[%rd1+56], %r461;
	ld.global.s8 	%rs415, [%rd12+207];
	ld.global.s8 	%rs416, [%rd9+12];
	mul.wide.s16 	%r462, %rs416, %rs415;
	add.s32 	%r463, %r462, %r431;
	st.global.u32 	[%rd1+60], %r463;
	ld.global.s8 	%rs417, [%rd12+208];
	ld.global.s8 	%rs418, [%rd9+13];
	mul.wide.s16 	%r464, %rs418, %rs417;
	add.s32 	%r465, %r464, %r433;
	st.global.u32 	[%rd1], %r465;
	ld.global.s8 	%rs419, [%rd12+209];
	ld.global.s8 	%rs420, [%rd9+13];
	mul.wide.s16 	%r466, %rs420, %rs419;
	add.s32 	%r467, %r466, %r435;
	st.global.u32 	[%rd1+4], %r467;
	ld.global.s8 	%rs421, [%rd12+210];
	ld.global.s8 	%rs422, [%rd9+13];
	mul.wide.s16 	%r468, %rs422, %rs421;
	add.s32 	%r469, %r468, %r437;
	st.global.u32 	[%rd1+8], %r469;
	ld.global.s8 	%rs423, [%rd12+211];
	ld.global.s8 	%rs424, [%rd9+13];
	mul.wide.s16 	%r470, %rs424, %rs423;
	add.s32 	%r471, %r470, %r439;
	st.global.u32 	[%rd1+12], %r471;
	ld.global.s8 	%rs425, [%rd12+212];
	ld.global.s8 	%rs426, [%rd9+13];
	mul.wide.s16 	%r472, %rs426, %rs425;
	add.s32 	%r473, %r472, %r441;
	st.global.u32 	[%rd1+16], %r473;
	ld.global.s8 	%rs427, [%rd12+213];
	ld.global.s8 	%rs428, [%rd9+13];
	mul.wide.s16 	%r474, %rs428, %rs427;
	add.s32 	%r475, %r474, %r443;
	st.global.u32 	[%rd1+20], %r475;
	ld.global.s8 	%rs429, [%rd12+214];
	ld.global.s8 	%rs430, [%rd9+13];
	mul.wide.s16 	%r476, %rs430, %rs429;
	add.s32 	%r477, %r476, %r445;
	st.global.u32 	[%rd1+24], %r477;
	ld.global.s8 	%rs431, [%rd12+215];
	ld.global.s8 	%rs432, [%rd9+13];
	mul.wide.s16 	%r478, %rs432, %rs431;
	add.s32 	%r479, %r478, %r447;
	st.global.u32 	[%rd1+28], %r479;
	ld.global.s8 	%rs433, [%rd12+216];
	ld.global.s8 	%rs434, [%rd9+13];
	mul.wide.s16 	%r480, %rs434, %rs433;
	add.s32 	%r481, %r480, %r449;
	st.global.u32 	[%rd1+32], %r481;
	ld.global.s8 	%rs435, [%rd12+217];
	ld.global.s8 	%rs436, [%rd9+13];
	mul.wide.s16 	%r482, %rs436, %rs435;
	add.s32 	%r483, %r482, %r451;
	st.global.u32 	[%rd1+36], %r483;
	ld.global.s8 	%rs437, [%rd12+218];
	ld.global.s8 	%rs438, [%rd9+13];
	mul.wide.s16 	%r484, %rs438, %rs437;
	add.s32 	%r485, %r484, %r453;
	st.global.u32 	[%rd1+40], %r485;
	ld.global.s8 	%rs439, [%rd12+219];
	ld.global.s8 	%rs440, [%rd9+13];
	mul.wide.s16 	%r486, %rs440, %rs439;
	add.s32 	%r487, %r486, %r455;
	st.global.u32 	[%rd1+44], %r487;
	ld.global.s8 	%rs441, [%rd12+220];
	ld.global.s8 	%rs442, [%rd9+13];
	mul.wide.s16 	%r488, %rs442, %rs441;
	add.s32 	%r489, %r488, %r457;
	st.global.u32 	[%rd1+48], %r489;
	ld.global.s8 	%rs443, [%rd12+221];
	ld.global.s8 	%rs444, [%rd9+13];
	mul.wide.s16 	%r490, %rs444, %rs443;
	add.s32 	%r491, %r490, %r459;
	st.global.u32 	[%rd1+52], %r491;
	ld.global.s8 	%rs445, [%rd12+222];
	ld.global.s8 	%rs446, [%rd9+13];
	mul.wide.s16 	%r492, %rs446, %rs445;
	add.s32 	%r493, %r492, %r461;
	st.global.u32 	[%rd1+56], %r493;
	ld.global.s8 	%rs447, [%rd12+223];
	ld.global.s8 	%rs448, [%rd9+13];
	mul.wide.s16 	%r494, %rs448, %rs447;
	add.s32 	%r495, %r494, %r463;
	st.global.u32 	[%rd1+60], %r495;
	ld.global.s8 	%rs449, [%rd12+224];
	ld.global.s8 	%rs450, [%rd9+14];
	mul.wide.s16 	%r496, %rs450, %rs449;
	add.s32 	%r497, %r496, %r465;
	st.global.u32 	[%rd1], %r497;
	ld.global.s8 	%rs451, [%rd12+225];
	ld.global.s8 	%rs452, [%rd9+14];
	mul.wide.s16 	%r498, %rs452, %rs451;
	add.s32 	%r499, %r498, %r467;
	st.global.u32 	[%rd1+4], %r499;
	ld.global.s8 	%rs453, [%rd12+226];
	ld.global.s8 	%rs454, [%rd9+14];
	mul.wide.s16 	%r500, %rs454, %rs453;
	add.s32 	%r501, %r500, %r469;
	st.global.u32 	[%rd1+8], %r501;
	ld.global.s8 	%rs455, [%rd12+227];
	ld.global.s8 	%rs456, [%rd9+14];
	mul.wide.s16 	%r502, %rs456, %rs455;
	add.s32 	%r503, %r502, %r471;
	st.global.u32 	[%rd1+12], %r503;
	ld.global.s8 	%rs457, [%rd12+228];
	ld.global.s8 	%rs458, [%rd9+14];
	mul.wide.s16 	%r504, %rs458, %rs457;
	add.s32 	%r505, %r504, %r473;
	st.global.u32 	[%rd1+16], %r505;
	ld.global.s8 	%rs459, [%rd12+229];
	ld.global.s8 	%rs460, [%rd9+14];
	mul.wide.s16 	%r506, %rs460, %rs459;
	add.s32 	%r507, %r506, %r475;
	st.global.u32 	[%rd1+20], %r507;
	ld.global.s8 	%rs461, [%rd12+230];
	ld.global.s8 	%rs462, [%rd9+14];
	mul.wide.s16 	%r508, %rs462, %rs461;
	add.s32 	%r509, %r508, %r477;
	st.global.u32 	[%rd1+24], %r509;
	ld.global.s8 	%rs463, [%rd12+231];
	ld.global.s8 	%rs464, [%rd9+14];
	mul.wide.s16 	%r510, %rs464, %rs463;
	add.s32 	%r511, %r510, %r479;
	st.global.u32 	[%rd1+28], %r511;
	ld.global.s8 	%rs465, [%rd12+232];
	ld.global.s8 	%rs466, [%rd9+14];
	mul.wide.s16 	%r512, %rs466, %rs465;
	add.s32 	%r513, %r512, %r481;
	st.global.u32 	[%rd1+32], %r513;
	ld.global.s8 	%rs467, [%rd12+233];
	ld.global.s8 	%rs468, [%rd9+14];
	mul.wide.s16 	%r514, %rs468, %rs467;
	add.s32 	%r515, %r514, %r483;
	st.global.u32 	[%rd1+36], %r515;
	ld.global.s8 	%rs469, [%rd12+234];
	ld.global.s8 	%rs470, [%rd9+14];
	mul.wide.s16 	%r516, %rs470, %rs469;
	add.s32 	%r517, %r516, %r485;
	st.global.u32 	[%rd1+40], %r517;
	ld.global.s8 	%rs471, [%rd12+235];
	ld.global.s8 	%rs472, [%rd9+14];
	mul.wide.s16 	%r518, %rs472, %rs471;
	add.s32 	%r519, %r518, %r487;
	st.global.u32 	[%rd1+44], %r519;
	ld.global.s8 	%rs473, [%rd12+236];
	ld.global.s8 	%rs474, [%rd9+14];
	mul.wide.s16 	%r520, %rs474, %rs473;
	add.s32 	%r521, %r520, %r489;
	st.global.u32 	[%rd1+48], %r521;
	ld.global.s8 	%rs475, [%rd12+237];
	ld.global.s8 	%rs476, [%rd9+14];
	mul.wide.s16 	%r522, %rs476, %rs475;
	add.s32 	%r523, %r522, %r491;
	st.global.u32 	[%rd1+52], %r523;
	ld.global.s8 	%rs477, [%rd12+238];
	ld.global.s8 	%rs478, [%rd9+14];
	mul.wide.s16 	%r524, %rs478, %rs477;
	add.s32 	%r525, %r524, %r493;
	st.global.u32 	[%rd1+56], %r525;
	ld.global.s8 	%rs479, [%rd12+239];
	ld.global.s8 	%rs480, [%rd9+14];
	mul.wide.s16 	%r526, %rs480, %rs479;
	add.s32 	%r527, %r526, %r495;
	st.global.u32 	[%rd1+60], %r527;
	ld.global.s8 	%rs481, [%rd12+240];
	ld.global.s8 	%rs482, [%rd9+15];
	mul.wide.s16 	%r528, %rs482, %rs481;
	add.s32 	%r559, %r528, %r497;
	st.global.u32 	[%rd1], %r559;
	ld.global.s8 	%rs483, [%rd12+241];
	ld.global.s8 	%rs484, [%rd9+15];
	mul.wide.s16 	%r529, %rs484, %rs483;
	add.s32 	%r558, %r529, %r499;
	st.global.u32 	[%rd1+4], %r558;
	ld.global.s8 	%rs485, [%rd12+242];
	ld.global.s8 	%rs486, [%rd9+15];
	mul.wide.s16 	%r530, %rs486, %rs485;
	add.s32 	%r557, %r530, %r501;
	st.global.u32 	[%rd1+8], %r557;
	ld.global.s8 	%rs487, [%rd12+243];
	ld.global.s8 	%rs488, [%rd9+15];
	mul.wide.s16 	%r531, %rs488, %rs487;
	add.s32 	%r556, %r531, %r503;
	st.global.u32 	[%rd1+12], %r556;
	ld.global.s8 	%rs489, [%rd12+244];
	ld.global.s8 	%rs490, [%rd9+15];
	mul.wide.s16 	%r532, %rs490, %rs489;
	add.s32 	%r555, %r532, %r505;
	st.global.u32 	[%rd1+16], %r555;
	ld.global.s8 	%rs491, [%rd12+245];
	ld.global.s8 	%rs492, [%rd9+15];
	mul.wide.s16 	%r533, %rs492, %rs491;
	add.s32 	%r554, %r533, %r507;
	st.global.u32 	[%rd1+20], %r554;
	ld.global.s8 	%rs493, [%rd12+246];
	ld.global.s8 	%rs494, [%rd9+15];
	mul.wide.s16 	%r534, %rs494, %rs493;
	add.s32 	%r553, %r534, %r509;
	st.global.u32 	[%rd1+24], %r553;
	ld.global.s8 	%rs495, [%rd12+247];
	ld.global.s8 	%rs496, [%rd9+15];
	mul.wide.s16 	%r535, %rs496, %rs495;
	add.s32 	%r552, %r535, %r511;
	st.global.u32 	[%rd1+28], %r552;
	ld.global.s8 	%rs497, [%rd12+248];
	ld.global.s8 	%rs498, [%rd9+15];
	mul.wide.s16 	%r536, %rs498, %rs497;
	add.s32 	%r551, %r536, %r513;
	st.global.u32 	[%rd1+32], %r551;
	ld.global.s8 	%rs499, [%rd12+249];
	ld.global.s8 	%rs500, [%rd9+15];
	mul.wide.s16 	%r537, %rs500, %rs499;
	add.s32 	%r550, %r537, %r515;
	st.global.u32 	[%rd1+36], %r550;
	ld.global.s8 	%rs501, [%rd12+250];
	ld.global.s8 	%rs502, [%rd9+15];
	mul.wide.s16 	%r538, %rs502, %rs501;
	add.s32 	%r549, %r538, %r517;
	st.global.u32 	[%rd1+40], %r549;
	ld.global.s8 	%rs503, [%rd12+251];
	ld.global.s8 	%rs504, [%rd9+15];
	mul.wide.s16 	%r539, %rs504, %rs503;
	add.s32 	%r548, %r539, %r519;
	st.global.u32 	[%rd1+44], %r548;
	ld.global.s8 	%rs505, [%rd12+252];
	ld.global.s8 	%rs506, [%rd9+15];
	mul.wide.s16 	%r540, %rs506, %rs505;
	add.s32 	%r547, %r540, %r521;
	st.global.u32 	[%rd1+48], %r547;
	ld.global.s8 	%rs507, [%rd12+253];
	ld.global.s8 	%rs508, [%rd9+15];
	mul.wide.s16 	%r541, %rs508, %rs507;
	add.s32 	%r546, %r541, %r523;
	st.global.u32 	[%rd1+52], %r546;
	ld.global.s8 	%rs509, [%rd12+254];
	ld.global.s8 	%rs510, [%rd9+15];
	mul.wide.s16 	%r542, %rs510, %rs509;
	add.s32 	%r545, %r542, %r525;
	st.global.u32 	[%rd1+56], %r545;
	ld.global.s8 	%rs511, [%rd12+255];
	ld.global.s8 	%rs512, [%rd9+15];
	mul.wide.s16 	%r543, %rs512, %rs511;
	add.s32 	%r544, %r543, %r527;
	st.global.u32 	[%rd1+60], %r544;
	add.s32 	%r560, %r560, 16;
	setp.ne.s32 	%p1, %r560, 2048;
	@%p1 bra 	$L__BB1_1;
	ret;

}
	// .globl	_Z13update_sigmasiicPiPc
.visible .entry _Z13update_sigmasiicPiPc(
	.param .u32 _Z13update_sigmasiicPiPc_param_0,
	.param .u32 _Z13update_sigmasiicPiPc_param_1,
	.param .u8 _Z13update_sigmasiicPiPc_param_2,
	.param .u64 .ptr .align 1 _Z13update_sigmasiicPiPc_param_3,
	.param .u64 .ptr .align 1 _Z13update_sigmasiicPiPc_param_4
)
{
	.reg .b16 	%rs<3>;
	.reg .b32 	%r<15>;
	.reg .b64 	%rd<9>;

	ld.param.u32 	%r1, [_Z13update_sigmasiicPiPc_param_0];
	ld.param.u32 	%r2, [_Z13update_sigmasiicPiPc_param_1];
	ld.param.s8 	%rs1, [_Z13update_sigmasiicPiPc_param_2];
	ld.param.u64 	%rd1, [_Z13update_sigmasiicPiPc_param_3];
	ld.param.u64 	%rd2, [_Z13update_sigmasiicPiPc_param_4];
	cvta.to.global.u64 	%rd3, %rd2;
	cvta.to.global.u64 	%rd4, %rd1;
	mov.u32 	%r3, %ctaid.x;
	mov.u32 	%r4, %ntid.x;
	mov.u32 	%r5, %tid.x;
	mad.lo.s32 	%r6, %r3, %r4, %r5;
	shl.b32 	%r7, %r6, 4;
	add.s32 	%r8, %r7, %r2;
	mul.wide.s32 	%rd5, %r8, 4;
	add.s64 	%rd6, %rd4, %rd5;
	ld.global.u32 	%r9, [%rd6];
	shl.b32 	%r10, %r1, 11;
	add.s32 	%r11, %r10, %r6;
	cvt.s64.s32 	%rd7, %r11;
	add.s64 	%rd8, %rd3, %rd7;
	ld.global.s8 	%rs2, [%rd8];
	mul.wide.s16 	%r12, %rs1, %rs2;
	shl.b32 	%r13, %r12, 1;
	sub.s32 	%r14, %r9, %r13;
	st.global.u32 	[%rd6], %r14;
	ret;

}


// ===== COMPILED SASS (sm_100) =====

	.target	sm_100

	.elftype	@"ET_EXEC"


//--------------------- .note.nv.tkinfo           --------------------------
	.section	.note.nv.tkinfo,"",@"SHT_NOTE"
	.sectionflags	@"SHF_NOTE_NV_TKINFO"
	.tkinfo
        /*0018*/ 	.word	0x00000002
        /*0030*/ 	.string	""
        /*0030*/ 	.string	"ptxas"
        /*0030*/ 	.string	"Cuda compilation tools, release 13.0, V13.0.88"
        /*0030*/ 	.string	"Build cuda_13.0.r13.0/compiler.36424714_0"
        /*0030*/ 	.string	"-arch sm_100 -m 64 "



//--------------------- .note.nv.cuinfo           --------------------------
	.section	.note.nv.cuinfo,"",@"SHT_NOTE"
	.sectionflags	@"SHF_NOTE_NV_CUINFO"
        /*0018*/ 	.short	0x0002
        /*001a*/ 	.short	0x0064
        /*001c*/ 	.short	0x0082
	.zero		2


//--------------------- .nv.info                  --------------------------
	.section	.nv.info,"",@"SHT_CUDA_INFO"
	.align	4


	//----- nvinfo : EIATTR_REGCOUNT
	.align		4
        /*0000*/ 	.byte	0x04, 0x2f
        /*0002*/ 	.short	(.L_1 - .L_0)
	.align		4
.L_0:
        /*0004*/ 	.word	index@(_Z14preapare_spinsPcPj)
        /*0008*/ 	.word	0x0000001a


	//----- nvinfo : EIATTR_FRAME_SIZE
	.align		4
.L_1:
        /*000c*/ 	.byte	0x04, 0x11
        /*000e*/ 	.short	(.L_3 - .L_2)
	.align		4
.L_2:
        /*0010*/ 	.word	index@(_Z14preapare_spinsPcPj)
        /*0014*/ 	.word	0x00000000


	//----- nvinfo : EIATTR_REGCOUNT
	.align		4
.L_3:
        /*0018*/ 	.byte	0x04, 0x2f
        /*001a*/ 	.short	(.L_5 - .L_4)
	.align		4
.L_4:
        /*001c*/ 	.word	index@(_Z15preapare_sigmasPcPiS_)
        /*0020*/ 	.word	0x00000020


	//----- nvinfo : EIATTR_FRAME_SIZE
	.align		4
.L_5:
        /*0024*/ 	.byte	0x04, 0x11
        /*0026*/ 	.short	(.L_7 - .L_6)
	.align		4
.L_6:
        /*0028*/ 	.word	index@(_Z15preapare_sigmasPcPiS_)
        /*002c*/ 	.word	0x00000000


	//----- nvinfo : EIATTR_REGCOUNT
	.align		4
.L_7:
        /*0030*/ 	.byte	0x04, 0x2f
        /*0032*/ 	.short	(.L_9 - .L_8)
	.align		4
.L_8:
        /*0034*/ 	.word	index@(_Z13update_sigmasiicPiPc)
        /*0038*/ 	.word	0x0000000a


	//----- nvinfo : EIATTR_FRAME_SIZE
	.align		4
.L_9:
        /*003c*/ 	.byte	0x04, 0x11
        /*003e*/ 	.short	(.L_11 - .L_10)
	.align		4
.L_10:
        /*0040*/ 	.word	index@(_Z13update_sigmasiicPiPc)
        /*0044*/ 	.word	0x00000000


	//----- nvinfo : EIATTR_MIN_STACK_SIZE
	.align		4
.L_11:
        /*0048*/ 	.byte	0x04, 0x12
        /*004a*/ 	.short	(.L_13 - .L_12)
	.align		4
.L_12:
        /*004c*/ 	.word	index@(_Z13update_sigmasiicPiPc)
        /*0050*/ 	.word	0x00000000


	//----- nvinfo : EIATTR_MIN_STACK_SIZE
	.align		4
.L_13:
        /*0054*/ 	.byte	0x04, 0x12
        /*0056*/ 	.short	(.L_15 - .L_14)
	.align		4
.L_14:
        /*0058*/ 	.word	index@(_Z15preapare_sigmasPcPiS_)
        /*005c*/ 	.word	0x00000000


	//----- nvinfo : EIATTR_MIN_STACK_SIZE
	.align		4
.L_15:
        /*0060*/ 	.byte	0x04, 0x12
        /*0062*/ 	.short	(.L_17 - .L_16)
	.align		4
.L_16:
        /*0064*/ 	.word	index@(_Z14preapare_spinsPcPj)
        /*0068*/ 	.word	0x00000000
.L_17:


//--------------------- .nv.compat                --------------------------
	.section	.nv.compat,"",@"SHT_CUDA_COMPAT_INFO"
	.align	4
        /*0000*/ 	.byte	0x02, 0x09, 0x00, 0x00, 0x02, 0x02, 0x01, 0x00, 0x02, 0x05, 0x05, 0x00, 0x03, 0x07, 0x01, 0x01
        /*0010*/ 	.byte	0x02, 0x03, 0x00, 0x00, 0x02, 0x06, 0x01, 0x00, 0x04, 0x0b, 0x08, 0x00, 0x09, 0x00, 0x00, 0x00
        /*0020*/ 	.byte	0x00, 0x00, 0x00, 0x00


//--------------------- .nv.info._Z13update_sigmasiicPiPc --------------------------
	.section	.nv.info._Z13update_sigmasiicPiPc,"",@"SHT_CUDA_INFO"
	.sectionflags	@""
	.align	4


	//----- nvinfo : EIATTR_CUDA_API_VERSION
	.align		4
        /*0000*/ 	.byte	0x04, 0x37
        /*0002*/ 	.short	(.L_19 - .L_18)
.L_18:
        /*0004*/ 	.word	0x00000082


	//----- nvinfo : EIATTR_KPARAM_INFO
	.align		4
.L_19:
        /*0008*/ 	.byte	0x04, 0x17
        /*000a*/ 	.short	(.L_21 - .L_20)
.L_20:
        /*000c*/ 	.word	0x00000000
        /*0010*/ 	.short	0x0004
        /*0012*/ 	.short	0x0018
        /*0014*/ 	.byte	0x00, 0xf5, 0x21, 0x00


	//----- nvinfo : EIATTR_KPARAM_INFO
	.align		4
.L_21:
        /*0018*/ 	.byte	0x04, 0x17
        /*001a*/ 	.short	(.L_23 - .L_22)
.L_22:
        /*001c*/ 	.word	0x00000000
        /*0020*/ 	.short	0x0003
        /*0022*/ 	.short	0x0010
        /*0024*/ 	.byte	0x00, 0xf5, 0x21, 0x00


	//----- nvinfo : EIATTR_KPARAM_INFO
	.align		4
.L_23:
        /*0028*/ 	.byte	0x04, 0x17
        /*002a*/ 	.short	(.L_25 - .L_24)
.L_24:
        /*002c*/ 	.word	0x00000000
        /*0030*/ 	.short	0x0002
        /*0032*/ 	.short	0x0008
        /*0034*/ 	.byte	0x00, 0xf0, 0x05, 0x00


	//----- nvinfo : EIATTR_KPARAM_INFO
	.align		4
.L_25:
        /*0038*/ 	.byte	0x04, 0x17
        /*003a*/ 	.short	(.L_27 - .L_26)
.L_26:
        /*003c*/ 	.word	0x00000000
        /*0040*/ 	.short	0x0001
        /*0042*/ 	.short	0x0004
        /*0044*/ 	.byte	0x00, 0xf0, 0x11, 0x00


	//----- nvinfo : EIATTR_KPARAM_INFO
	.align		4
.L_27:
        /*0048*/ 	.byte	0x04, 0x17
        /*004a*/ 	.short	(.L_29 - .L_28)
.L_28:
        /*004c*/ 	.word	0x00000000
        /*0050*/ 	.short	0x0000
        /*0052*/ 	.short	0x0000
        /*0054*/ 	.byte	0x00, 0xf0, 0x11, 0x00


	//----- nvinfo : EIATTR_SPARSE_MMA_MASK
	.align		4
.L_29:
        /*0058*/ 	.byte	0x03, 0x50
        /*005a*/ 	.short	0x0000


	//----- nvinfo : EIATTR_MAXREG_COUNT
	.align		4
        /*005c*/ 	.byte	0x03, 0x1b
        /*005e*/ 	.short	0x00ff


	//----- nvinfo : EIATTR_MERCURY_ISA_VERSION
	.align		4
        /*0060*/ 	.byte	0x03, 0x5f
        /*0062*/ 	.short	0x0101


	//----- nvinfo : EIATTR_VRC_CTA_INIT_COUNT
	.align		4
        /*0064*/ 	.byte	0x02, 0x4a
	.zero		1
	.zero		1


	//----- nvinfo : EIATTR_EXIT_INSTR_OFFSETS
	.align		4
        /*0068*/ 	.byte	0x04, 0x1c
        /*006a*/ 	.short	(.L_31 - .L_30)


	//   ....[0]....
.L_30:
        /*006c*/ 	.word	0x00000150


	//----- nvinfo : EIATTR_CBANK_PARAM_SIZE
	.align		4
.L_31:
        /*0070*/ 	.byte	0x03, 0x19
        /*0072*/ 	.short	0x0020


	//----- nvinfo : EIATTR_PARAM_CBANK
	.align		4
        /*0074*/ 	.byte	0x04, 0x0a
        /*0076*/ 	.short	(.L_33 - .L_32)
	.align		4
.L_32:
        /*0078*/ 	.word	index@(.nv.constant0._Z13update_sigmasiicPiPc)
        /*007c*/ 	.short	0x0380
        /*007e*/ 	.short	0x0020


	//----- nvinfo : EIATTR_SW_WAR
	.align		4
.L_33:
        /*0080*/ 	.byte	0x04, 0x36
        /*0082*/ 	.short	(.L_35 - .L_34)
.L_34:
        /*0084*/ 	.word	0x00000008
.L_35:


//--------------------- .nv.info._Z15preapare_sigmasPcPiS_ --------------------------
	.section	.nv.info._Z15preapare_sigmasPcPiS_,"",@"SHT_CUDA_INFO"
	.sectionflags	@""
	.align	4


	//----- nvinfo : EIATTR_CUDA_API_VERSION
	.align		4
        /*0000*/ 	.byte	0x04, 0x37
        /*0002*/ 	.short	(.L_37 - .L_36)
.L_36:
        /*0004*/ 	.word	0x00000082


	//----- nvinfo : EIATTR_KPARAM_INFO
	.align		4
.L_37:
        /*0008*/ 	.byte	0x04, 0x17
        /*000a*/ 	.short	(.L_39 - .L_38)
.L_38:
        /*000c*/ 	.word	0x00000000
        /*0010*/ 	.short	0x0002
        /*0012*/ 	.short	0x0010
        /*0014*/ 	.byte	0x00, 0xf5, 0x21, 0x00


	//----- nvinfo : EIATTR_KPARAM_INFO
	.align		4
.L_39:
        /*0018*/ 	.byte	0x04, 0x17
        /*001a*/ 	.short	(.L_41 - .L_40)
.L_40:
        /*001c*/ 	.word	0x00000000
        /*0020*/ 	.short	0x0001
        /*0022*/ 	.short	0x0008
        /*0024*/ 	.byte	0x00, 0xf5, 0x21, 0x00


	//----- nvinfo : EIATTR_KPARAM_INFO
	.align		4
.L_41:
        /*0028*/ 	.byte	0x04, 0x17
        /*002a*/ 	.short	(.L_43 - .L_42)
.L_42:
        /*002c*/ 	.word	0x00000000
        /*0030*/ 	.short	0x0000
        /*0032*/ 	.short	0x0000
        /*0034*/ 	.byte	0x00, 0xf5, 0x21, 0x00


	//----- nvinfo : EIATTR_SPARSE_MMA_MASK
	.align		4
.L_43:
        /*0038*/ 	.byte	0x03, 0x50
        /*003a*/ 	.short	0x0000


	//----- nvinfo : EIATTR_MAXREG_COUNT
	.align		4
        /*003c*/ 	.byte	0x03, 0x1b
        /*003e*/ 	.short	0x00ff


	//----- nvinfo : EIATTR_MERCURY_ISA_VERSION
	.align		4
        /*0040*/ 	.byte	0x03, 0x5f
        /*0042*/ 	.short	0x0101


	//----- nvinfo : EIATTR_VRC_CTA_INIT_COUNT
	.align		4
        /*0044*/ 	.byte	0x02, 0x4a
	.zero		1
	.zero		1


	//----- nvinfo : EIATTR_EXIT_INSTR_OFFSETS
	.align		4
        /*0048*/ 	.byte	0x04, 0x1c
        /*004a*/ 	.short	(.L_45 - .L_44)


	//   ....[0]....
.L_44:
        /*004c*/ 	.word	0x00004310


	//----- nvinfo : EIATTR_CBANK_PARAM_SIZE
	.align		4
.L_45:
        /*0050*/ 	.byte	0x03, 0x19
        /*0052*/ 	.short	0x0018


	//----- nvinfo : EIATTR_PARAM_CBANK
	.align		4
        /*0054*/ 	.byte	0x04, 0x0a
        /*0056*/ 	.short	(.L_47 - .L_46)
	.align		4
.L_46:
        /*0058*/ 	.word	index@(.nv.constant0._Z15preapare_sigmasPcPiS_)
        /*005c*/ 	.short	0x0380
        /*005e*/ 	.short	0x0018


	//----- nvinfo : EIATTR_SW_WAR
	.align		4
.L_47:
        /*0060*/ 	.byte	0x04, 0x36
        /*0062*/ 	.short	(.L_49 - .L_48)
.L_48:
        /*0064*/ 	.word	0x00000008
.L_49:


//--------------------- .nv.info._Z14preapare_spinsPcPj --------------------------
	.section	.nv.info._Z14preapare_spinsPcPj,"",@"SHT_CUDA_INFO"
	.sectionflags	@""
	.align	4


	//----- nvinfo : EIATTR_CUDA_API_VERSION
	.align		4
        /*0000*/ 	.byte	0x04, 0x37
        /*0002*/ 	.short	(.L_51 - .L_50)
.L_50:
        /*0004*/ 	.word	0x00000082


	//----- nvinfo : EIATTR_KPARAM_INFO
	.align		4
.L_51:
        /*0008*/ 	.byte	0x04, 0x17
        /*000a*/ 	.short	(.L_53 - .L_52)
.L_52:
        /*000c*/ 	.word	0x00000000
        /*0010*/ 	.short	0x0001
        /*0012*/ 	.short	0x0008
        /*0014*/ 	.byte	0x00, 0xf5, 0x21, 0x00


	//----- nvinfo : EIATTR_KPARAM_INFO
	.align		4
.L_53:
        /*0018*/ 	.byte	0x04, 0x17
        /*001a*/ 	.short	(.L_55 - .L_54)
.L_54:
        /*001c*/ 	.word	0x00000000
        /*0020*/ 	.short	0x0000
        /*0022*/ 	.short	0x0000
        /*0024*/ 	.byte	0x00, 0xf5, 0x21, 0x00


	//----- nvinfo : EIATTR_SPARSE_MMA_MASK
	.align		4
.L_55:
        /*0028*/ 	.byte	0x03, 0x50
        /*002a*/ 	.short	0x0000


	//----- nvinfo : EIATTR_MAXREG_COUNT
	.align		4
        /*002c*/ 	.byte	0x03, 0x1b
        /*002e*/ 	.short	0x00ff


	//----- nvinfo : EIATTR_MERCURY_ISA_VERSION
	.align		4
        /*0030*/ 	.byte	0x03, 0x5f
        /*0032*/ 	.short	0x0101


	//----- nvinfo : EIATTR_VRC_CTA_INIT_COUNT
	.align		4
        /*0034*/ 	.byte	0x02, 0x4a
	.zero		1
	.zero		1


	//----- nvinfo : EIATTR_EXIT_INSTR_OFFSETS
	.align		4
        /*0038*/ 	.byte	0x04, 0x1c
        /*003a*/ 	.short	(.L_57 - .L_56)


	//   ....[0]....
.L_56:
        /*003c*/ 	.word	0x00000ae0


	//----- nvinfo : EIATTR_CBANK_PARAM_SIZE
	.align		4
.L_57:
        /*0040*/ 	.byte	0x03, 0x19
        /*0042*/ 	.short	0x0010


	//----- nvinfo : EIATTR_PARAM_CBANK
	.align		4
        /*0044*/ 	.byte	0x04, 0x0a
        /*0046*/ 	.short	(.L_59 - .L_58)
	.align		4
.L_58:
        /*0048*/ 	.word	index@(.nv.constant0._Z14preapare_spinsPcPj)
        /*004c*/ 	.short	0x0380
        /*004e*/ 	.short	0x0010


	//----- nvinfo : EIATTR_SW_WAR
	.align		4
.L_59:
        /*0050*/ 	.byte	0x04, 0x36
        /*0052*/ 	.short	(.L_61 - .L_60)
.L_60:
        /*0054*/ 	.word	0x00000008
.L_61:


//--------------------- .nv.callgraph             --------------------------
	.section	.nv.callgraph,"",@"SHT_CUDA_CALLGRAPH"
	.align	4
	.sectionentsize	8
	.align		4
        /*0000*/ 	.word	0x00000000
	.align		4
        /*0004*/ 	.word	0xffffffff
	.align		4
        /*0008*/ 	.word	0x00000000
	.align		4
        /*000c*/ 	.word	0xfffffffe
	.align		4
        /*0010*/ 	.word	0x00000000
	.align		4
        /*0014*/ 	.word	0xfffffffd
	.align		4
        /*0018*/ 	.word	0x00000000
	.align		4
        /*001c*/ 	.word	0xfffffffc


//--------------------- .text._Z13update_sigmasiicPiPc --------------------------
	.section	.text._Z13update_sigmasiicPiPc,"ax",@progbits
	.align	128
        .global         _Z13update_sigmasiicPiPc
        .type           _Z13update_sigmasiicPiPc,@function
        .size           _Z13update_sigmasiicPiPc,(.L_x_4 - _Z13update_sigmasiicPiPc)
        .other          _Z13update_sigmasiicPiPc,@"STO_CUDA_ENTRY STV_DEFAULT"
_Z13update_sigmasiicPiPc:
.text._Z13update_sigmasiicPiPc:
[----:B------:R-:W-:Y:S01]  /*0000*/  LDC R1, c[0x0][0x37c] ;  /* 0x0000df00ff017b82 */ /* 0x000fe20000000800 */
[----:B------:R-:W0:Y:S07]  /*0010*/  S2R R5, SR_TID.X ;  /* 0x0000000000057919 */ /* 0x000e2e0000002100 */
[----:B------:R-:W0:Y:S01]  /*0020*/  S2UR UR4, SR_CTAID.X ;  /* 0x00000000000479c3 */ /* 0x000e220000002500 */
[----:B------:R-:W1:Y:S01]  /*0030*/  LDCU.64 UR8, c[0x0][0x398] ;  /* 0x00007300ff0877ac */ /* 0x000e620008000a00 */
[----:B------:R-:W2:Y:S06]  /*0040*/  LDCU.64 UR6, c[0x0][0x358] ;  /* 0x00006b00ff0677ac */ /* 0x000eac0008000a00 */
[----:B------:R-:W0:Y:S08]  /*0050*/  LDC R0, c[0x0][0x360] ;  /* 0x0000d800ff007b82 */ /* 0x000e300000000800 */
[----:B------:R-:W3:Y:S08]  /*0060*/  LDC.64 R6, c[0x0][0x380] ;  /* 0x0000e000ff067b82 */ /* 0x000ef00000000a00 */
[----:B------:R-:W4:Y:S01]  /*0070*/  LDC.64 R2, c[0x0][0x390] ;  /* 0x0000e400ff027b82 */ /* 0x000f220000000a00 */
[----:B0-----:R-:W-:Y:S01]  /*0080*/  IMAD R0, R0, UR4, R5 ;  /* 0x0000000400007c24 */ /* 0x001fe2000f8e0205 */
[----:B------:R-:W0:Y:S04]  /*0090*/  LDCU.U8 UR4, c[0x0][0x388] ;  /* 0x00007100ff0477ac */ /* 0x000e280008000000 */
[----:B---3--:R-:W-:-:S02]  /*00a0*/  LEA R5, R6, R0, 0xb ;  /* 0x0000000006057211 */ /* 0x008fc400078e58ff */
[----:B------:R-:W-:Y:S02]  /*00b0*/  LEA R7, R0, R7, 0x4 ;  /* 0x0000000700077211 */ /* 0x000fe400078e20ff */
[----:B-1----:R-:W-:-:S04]  /*00c0*/  IADD3 R4, P0, PT, R5, UR8, RZ ;  /* 0x0000000805047c10 */ /* 0x002fc8000ff1e0ff */
[----:B------:R-:W-:Y:S01]  /*00d0*/  LEA.HI.X.SX32 R5, R5, UR9, 0x1, P0 ;  /* 0x0000000905057c11 */ /* 0x000fe200080f0eff */
[----:B----4-:R-:W-:-:S04]  /*00e0*/  IMAD.WIDE R2, R7, 0x4, R2 ;  /* 0x0000000407027825 */ /* 0x010fc800078e0202 */
[----:B--2---:R-:W2:Y:S04]  /*00f0*/  LDG.E.S8 R4, desc[UR6][R4.64] ;  /* 0x0000000604047981 */ /* 0x004ea8000c1e1300 */
[----:B------:R-:W3:Y:S01]  /*0100*/  LDG.E R0, desc[UR6][R2.64] ;  /* 0x0000000602007981 */ /* 0x000ee2000c1e1900 */
[----:B0-----:R-:W-:-:S06]  /*0110*/  UPRMT UR4, UR4, 0x8880, URZ ;  /* 0x0000888004047896 */ /* 0x001fcc00080000ff */
[----:B--2---:R-:W-:-:S04]  /*0120*/  IMAD R7, R4, UR4, RZ ;  /* 0x0000000404077c24 */ /* 0x004fc8000f8e02ff */
[----:B---3--:R-:W-:-:S05]  /*0130*/  IMAD R7, R7, -0x2, R0 ;  /* 0xfffffffe07077824 */ /* 0x008fca00078e0200 */
[----:B------:R-:W-:Y:S01]  /*0140*/  STG.E desc[UR6][R2.64], R7 ;  /* 0x0000000702007986 */ /* 0x000fe2000c101906 */
[----:B------:R-:W-:Y:S05]  /*0150*/  EXIT ;  /* 0x000000000000794d */ /* 0x000fea0003800000 */
.L_x_0:
[----:B------:R-:W-:-:S00]  /*0160*/  BRA `(.L_x_0) ;  /* 0xfffffffc00fc7947 */ /* 0x000fc0000383ffff */
[----:B------:R-:W-:-:S00]  /*0170*/  NOP ;  /* 0x0000000000007918 */ /* 0x000fc00000000000 */
        /* <DEDUP_REMOVED lines=8> */
.L_x_4:


//--------------------- .text._Z15preapare_sigmasPcPiS_ --------------------------
	.section	.text._Z15preapare_sigmasPcPiS_,"ax",@progbits
	.align	128
        .global         _Z15preapare_sigmasPcPiS_
        .type           _Z15preapare_sigmasPcPiS_,@function
        .size           _Z15preapare_sigmasPcPiS_,(.L_x_5 - _Z15preapare_sigmasPcPiS_)
        .other          _Z15preapare_sigmasPcPiS_,@"STO_CUDA_ENTRY STV_DEFAULT"
_Z15preapare_sigmasPcPiS_:
.text._Z15preapare_sigmasPcPiS_:
[----:B------:R-:W-:Y:S01]  /*0000*/  LDC R1, c[0x0][0x37c] ;  /* 0x0000df00ff017b82 */ /* 0x000fe20000000800 */
[----:B------:R-:W0:Y:S07]  /*0010*/  S2R R3, SR_TID.X ;  /* 0x0000000000037919 */ /* 0x000e2e0000002100 */
[----:B------:R-:W0:Y:S01]  /*0020*/  S2UR UR4, SR_CTAID.X ;  /* 0x00000000000479c3 */ /* 0x000e220000002500 */
[----:B------:R-:W1:Y:S01]  /*0030*/  LDCU.64 UR6, c[0x0][0x358] ;  /* 0x00006b00ff0677ac */ /* 0x000e620008000a00 */
[----:B------:R-:W-:Y:S01]  /*0040*/  HFMA2 R29, -RZ, RZ, 0, 0 ;  /* 0x00000000ff1d7431 */ /* 0x000fe200000001ff */
[----:B------:R-:W-:Y:S01]  /*0050*/  CS2R R10, SRZ ;  /* 0x00000000000a7805 */ /* 0x000fe2000001ff00 */
[----:B------:R-:W-:Y:S01]  /*0060*/  HFMA2 R25, -RZ, RZ, 0, 0 ;  /* 0x00000000ff197431 */ /* 0x000fe200000001ff */
[----:B------:R-:W-:Y:S01]  /*0070*/  CS2R R8, SRZ ;  /* 0x0000000000087805 */ /* 0x000fe2000001ff00 */
[----:B------:R-:W-:Y:S01]  /*0080*/  HFMA2 R21, -RZ, RZ, 0, 0 ;  /* 0x00000000ff157431 */ /* 0x000fe200000001ff */
[----:B------:R-:W-:Y:S01]  /*0090*/  CS2R R6, SRZ ;  /* 0x0000000000067805 */ /* 0x000fe2000001ff00 */
[----:B------:R-:W0:Y:S01]  /*00a0*/  LDC R0, c[0x0][0x360] ;  /* 0x0000d800ff007b82 */ /* 0x000e220000000800 */
[----:B------:R-:W-:-:S02]  /*00b0*/  CS2R R4, SRZ ;  /* 0x0000000000047805 */ /* 0x000fc4000001ff00 */
[----:B------:R-:W-:Y:S01]  /*00c0*/  MOV R27, RZ ;  /* 0x000000ff001b7202 */ /* 0x000fe20000000f00 */
[----:B------:R-:W2:Y:S01]  /*00d0*/  LDCU.64 UR10, c[0x0][0x390] ;  /* 0x00007200ff0a77ac */ /* 0x000ea20008000a00 */
[----:B------:R-:W-:Y:S02]  /*00e0*/  MOV R23, RZ ;  /* 0x000000ff00177202 */ /* 0x000fe40000000f00 */
[----:B------:R-:W-:Y:S01]  /*00f0*/  MOV R19, RZ ;  /* 0x000000ff00137202 */ /* 0x000fe20000000f00 */
[----:B------:R-:W3:Y:S01]  /*0100*/  LDCU.64 UR12, c[0x0][0x380] ;  /* 0x00007000ff0c77ac */ /* 0x000ee20008000a00 */
[----:B------:R-:W4:Y:S01]  /*0110*/  LDC.64 R12, c[0x0][0x388] ;  /* 0x0000e200ff0c7b82 */ /* 0x000f220000000a00 */
[----:B0-----:R-:W-:Y:S01]  /*0120*/  IMAD R0, R0, UR4, R3 ;  /* 0x0000000400007c24 */ /* 0x001fe2000f8e0203 */
[----:B------:R-:W-:-:S04]  /*0130*/  UMOV UR4, URZ ;  /* 0x000000ff00047c82 */ /* 0x000fc80008000000 */
[----:B------:R-:W-:-:S05]  /*0140*/  SHF.L.U32 R3, R0, 0x4, RZ ;  /* 0x0000000400037819 */ /* 0x000fca00000006ff */
[----:B----4-:R-:W-:Y:S01]  /*0150*/  IMAD.WIDE R12, R3, 0x4, R12 ;  /* 0x00000004030c7825 */ /* 0x010fe200078e020c */
[----:B------:R-:W-:-:S04]  /*0160*/  CS2R R2, SRZ ;  /* 0x0000000000027805 */ /* 0x000fc8000001ff00 */
[----:B-1----:R0:W-:Y:S04]  /*0170*/  STG.E desc[UR6][R12.64], RZ ;  /* 0x000000ff0c007986 */ /* 0x0021e8000c101906 */
[----:B------:R0:W-:Y:S04]  /*0180*/  STG.E desc[UR6][R12.64+0x4], RZ ;  /* 0x000004ff0c007986 */ /* 0x0001e8000c101906 */
        /* <DEDUP_REMOVED lines=13> */
[----:B--23--:R0:W-:Y:S02]  /*0260*/  STG.E desc[UR6][R12.64+0x3c], RZ ;  /* 0x00003cff0c007986 */ /* 0x00c1e4000c101906 */
.L_x_1:
[----:B------:R-:W-:Y:S02]  /*0270*/  ULEA UR5, UP0, UR4, UR12, 0x4 ;  /* 0x0000000c04057291 */ /* 0x000fe4000f8020ff */
[----:B------:R-:W-:Y:S02]  /*0280*/  LEA R15, R0, UR4, 0xb ;  /* 0x00000004000f7c11 */ /* 0x000fe4000f8e58ff */
[----:B------:R-:W-:Y:S02]  /*0290*/  UIADD3.X UR8, UPT, UPT, URZ, UR13, URZ, UP0, !UPT ;  /* 0x0000000dff087290 */ /* 0x000fe400087fe4ff */
[C---:B------:R-:W-:Y:S02]  /*02a0*/  IADD3 R16, P0, PT, R15.reuse, UR10, RZ ;  /* 0x0000000a0f107c10 */ /* 0x040fe4000ff1e0ff */
[----:B------:R-:W-:Y:S02]  /*02b0*/  MOV R14, UR5 ;  /* 0x00000005000e7c02 */ /* 0x000fe40008000f00 */
[----:B------:R-:W-:-:S02]  /*02c0*/  LEA.HI.X.SX32 R17, R15, UR11, 0x1, P0 ;  /* 0x0000000b0f117c11 */ /* 0x000fc400080f0eff */
[----:B------:R-:W-:-:S03]  /*02d0*/  MOV R15, UR8 ;  /* 0x00000008000f7c02 */ /* 0x000fc60008000f00 */
[----:B------:R-:W2:Y:S04]  /*02e0*/  LDG.E.S8 R20, desc[UR6][R16.64] ;  /* 0x0000000610147981 */ /* 0x000ea8000c1e1300 */
[----:B------:R-:W2:Y:S02]  /*02f0*/  LDG.E.S8 R18, desc[UR6][R14.64] ;  /* 0x000000060e127981 */ /* 0x000ea4000c1e1300 */
[----:B-12---:R-:W-:-:S05]  /*0300*/  IMAD R11, R18, R20, R11 ;  /* 0x00000014120b7224 */ /* 0x006fca00078e020b */
[----:B------:R1:W-:Y:S04]  /*0310*/  STG.E desc[UR6][R12.64], R11 ;  /* 0x0000000b0c007986 */ /* 0x0003e8000c101906 */
[----:B------:R-:W2:Y:S04]  /*0320*/  LDG.E.S8 R18, desc[UR6][R14.64+0x1] ;  /* 0x000001060e127981 */ /* 0x000ea8000c1e1300 */
[----:B------:R-:W2:Y:S02]  /*0330*/  LDG.E.S8 R20, desc[UR6][R16.64] ;  /* 0x0000000610147981 */ /* 0x000ea4000c1e1300 */
[----:B--2---:R-:W-:-:S05]  /*0340*/  IMAD R19, R18, R20, R19 ;  /* 0x0000001412137224 */ /* 0x004fca00078e0213 */
[----:B------:R2:W-:Y:S04]  /*0350*/  STG.E desc[UR6][R12.64+0x4], R19 ;  /* 0x000004130c007986 */ /* 0x0005e8000c101906 */
[----:B------:R-:W3:Y:S04]  /*0360*/  LDG.E.S8 R18, desc[UR6][R14.64+0x2] ;  /* 0x000002060e127981 */ /* 0x000ee8000c1e1300 */
[----:B------:R-:W3:Y:S02]  /*0370*/  LDG.E.S8 R20, desc[UR6][R16.64] ;  /* 0x0000000610147981 */ /* 0x000ee4000c1e1300 */
[----:B---3--:R-:W-:-:S05]  /*0380*/  IMAD R21, R18, R20, R21 ;  /* 0x0000001412157224 */ /* 0x008fca00078e0215 */
[----:B------:R3:W-:Y:S04]  /*0390*/  STG.E desc[UR6][R12.64+0x8], R21 ;  /* 0x000008150c007986 */ /* 0x0007e8000c101906 */
[----:B------:R-:W4:Y:S04]  /*03a0*/  LDG.E.S8 R18, desc[UR6][R14.64+0x3] ;  /* 0x000003060e127981 */ /* 0x000f28000c1e1300 */
[----:B------:R-:W4:Y:S02]  /*03b0*/  LDG.E.S8 R20, desc[UR6][R16.64] ;  /* 0x0000000610147981 */ /* 0x000f24000c1e1300 */
[----:B----4-:R-:W-:-:S05]  /*03c0*/  IMAD R23, R18, R20, R23 ;  /* 0x0000001412177224 */ /* 0x010fca00078e0217 */
[----:B------:R4:W-:Y:S04]  /*03d0*/  STG.E desc[UR6][R12.64+0xc], R23 ;  /* 0x00000c170c007986 */ /* 0x0009e8000c101906 */
[----:B------:R-:W5:Y:S04]  /*03e0*/  LDG.E.S8 R18, desc[UR6][R14.64+0x4] ;  /* 0x000004060e127981 */ /* 0x000f68000c1e1300 */
[----:B------:R-:W5:Y:S02]  /*03f0*/  LDG.E.S8 R20, desc[UR6][R16.64] ;  /* 0x0000000610147981 */ /* 0x000f64000c1e1300 */
[----:B-----5:R-:W-:-:S05]  /*0400*/  IMAD R25, R18, R20, R25 ;  /* 0x0000001412197224 */ /* 0x020fca00078e0219 */
        /* <DEDUP_REMOVED lines=45> */
[----:B------:R-:W1:Y:S04]  /*06e0*/  LDG.E.S8 R18, desc[UR6][R14.64+0x10] ;  /* 0x000010060e127981 */ /* 0x000e68000c1e1300 */
[----:B------:R-:W1:Y:S02]  /*06f0*/  LDG.E.S8 R20, desc[UR6][R16.64+0x1] ;  /* 0x0000010610147981 */ /* 0x000e64000c1e1300 */
[----:B-1----:R-:W-:-:S05]  /*0700*/  IMAD R11, R18, R20, R11 ;  /* 0x00000014120b7224 */ /* 0x002fca00078e020b */
        /* <DEDUP_REMOVED lines=61> */
[----:B------:R-:W1:Y:S04]  /*0ae0*/  LDG.E.S8 R18, desc[UR6][R14.64+0x20] ;  /* 0x000020060e127981 */ /* 0x000e68000c1e1300 */
[----:B------:R-:W1:Y:S02]  /*0af0*/  LDG.E.S8 R20, desc[UR6][R16.64+0x2] ;  /* 0x0000020610147981 */ /* 0x000e64000c1e1300 */
[----:B-1----:R-:W-:-:S05]  /*0b00*/  IMAD R11, R18, R20, R11 ;  /* 0x00000014120b7224 */ /* 0x002fca00078e020b */
        /* <DEDUP_REMOVED lines=61> */
[----:B------:R-:W1:Y:S04]  /*0ee0*/  LDG.E.S8 R18, desc[UR6][R14.64+0x30] ;  /* 0x000030060e127981 */ /* 0x000e68000c1e1300 */
[----:B------:R-:W1:Y:S02]  /*0ef0*/  LDG.E.S8 R20, desc[UR6][R16.64+0x3] ;  /* 0x0000030610147981 */ /* 0x000e64000c1e1300 */
[----:B-1----:R-:W-:-:S05]  /*0f00*/  IMAD R11, R18, R20, R11 ;  /* 0x00000014120b7224 */ /* 0x002fca00078e020b */
        /* <DEDUP_REMOVED lines=61> */
[----:B------:R-:W1:Y:S04]  /*12e0*/  LDG.E.S8 R18, desc[UR6][R14.64+0x40] ;  /* 0x000040060e127981 */ /* 0x000e68000c1e1300 */
[----:B------:R-:W1:Y:S02]  /*12f0*/  LDG.E.S8 R20, desc[UR6][R16.64+0x4] ;  /* 0x0000040610147981 */ /* 0x000e64000c1e1300 */
[----:B-1----:R-:W-:-:S05]  /*1300*/  IMAD R11, R18, R20, R11 ;  /* 0x00000014120b7224 */ /* 0x002fca00078e020b */
        /* <DEDUP_REMOVED lines=762> */
[----:B------:R-:W2:Y:S01]  /*42b0*/  LDG.E.S8 R20, desc[UR6][R16.64+0xf] ;  /* 0x00000f0610147981 */ /* 0x000ea2000c1e1300 */
[----:B------:R-:W-:-:S04]  /*42c0*/  UIADD3 UR4, UPT, UPT, UR4, 0x10, URZ ;  /* 0x0000001004047890 */ /* 0x000fc8000fffe0ff */
[----:B------:R-:W-:Y:S01]  /*42d0*/  UISETP.NE.AND UP0, UPT, UR4, 0x800, UPT ;  /* 0x000008000400788c */ /* 0x000fe2000bf05270 */
[----:B--2---:R-:W-:-:S05]  /*42e0*/  IMAD R10, R18, R20, R10 ;  /* 0x00000014120a7224 */ /* 0x004fca00078e020a */
[----:B------:R1:W-:Y:S03]  /*42f0*/  STG.E desc[UR6][R12.64+0x3c], R10 ;  /* 0x00003c0a0c007986 */ /* 0x0003e6000c101906 */
[----:B------:R-:W-:Y:S05]  /*4300*/  BRA.U UP0, `(.L_x_1) ;  /* 0xffffffbd00d87547 */ /* 0x000fea000b83ffff */
[----:B------:R-:W-:Y:S05]  /*4310*/  EXIT ;  /* 0x000000000000794d */ /* 0x000fea0003800000 */
.L_x_2:
        /* <DEDUP_REMOVED lines=14> */
.L_x_5:


//--------------------- .text._Z14preapare_spinsPcPj --------------------------
	.section	.text._Z14preapare_spinsPcPj,"ax",@progbits
	.align	128
        .global         _Z14preapare_spinsPcPj
        .type           _Z14preapare_spinsPcPj,@function
        .size           _Z14preapare_spinsPcPj,(.L_x_6 - _Z14preapare_spinsPcPj)
        .other          _Z14preapare_spinsPcPj,@"STO_CUDA_ENTRY STV_DEFAULT"
_Z14preapare_spinsPcPj:
.text._Z14preapare_spinsPcPj:
[----:B------:R-:W-:Y:S01]  /*0000*/  LDC R1, c[0x0][0x37c] ;  /* 0x0000df00ff017b82 */ /* 0x000fe20000000800 */
[----:B------:R-:W0:Y:S07]  /*0010*/  S2R R5, SR_TID.X ;  /* 0x0000000000057919 */ /* 0x000e2e0000002100 */
[----:B------:R-:W0:Y:S01]  /*0020*/  S2UR UR6, SR_CTAID.X ;  /* 0x00000000000679c3 */ /* 0x000e220000002500 */
[----:B------:R-:W1:Y:S07]  /*0030*/  LDCU.64 UR4, c[0x0][0x358] ;  /* 0x00006b00ff0477ac */ /* 0x000e6e0008000a00 */
[----:B------:R-:W0:Y:S08]  /*0040*/  LDC R0, c[0x0][0x360] ;  /* 0x0000d800ff007b82 */ /* 0x000e300000000800 */
[----:B------:R-:W2:Y:S01]  /*0050*/  LDC.64 R2, c[0x0][0x388] ;  /* 0x0000e200ff027b82 */ /* 0x000ea20000000a00 */
[----:B0-----:R-:W-:Y:S01]  /*0060*/  IMAD R0, R0, UR6, R5 ;  /* 0x0000000600007c24 */ /* 0x001fe2000f8e0205 */
[----:B------:R-:W0:Y:S03]  /*0070*/  LDCU.64 UR6, c[0x0][0x380] ;  /* 0x00007000ff0677ac */ /* 0x000e260008000a00 */
[----:B--2---:R-:W-:-:S05]  /*0080*/  IMAD.WIDE R2, R0, 0x4, R2 ;  /* 0x0000000400027825 */ /* 0x004fca00078e0202 */
[----:B-1----:R-:W2:Y:S01]  /*0090*/  LDG.E R4, desc[UR4][R2.64] ;  /* 0x0000000402047981 */ /* 0x002ea2000c1e1900 */
[----:B------:R-:W-:Y:S02]  /*00a0*/  IMAD.SHL.U32 R0, R0, 0x10, RZ ;  /* 0x0000001000007824 */ /* 0x000fe400078e00ff */
[----:B--2---:R-:W-:-:S05]  /*00b0*/  IMAD.SHL.U32 R5, R4, 0x2000, RZ ;  /* 0x0000200004057824 */ /* 0x004fca00078e00ff */
[----:B------:R-:W-:-:S04]  /*00c0*/  LOP3.LUT R5, R5, R4, RZ, 0x3c, !PT ;  /* 0x0000000405057212 */ /* 0x000fc800078e3cff */
[----:B------:R-:W-:-:S04]  /*00d0*/  SHF.R.U32.HI R4, RZ, 0x11, R5 ;  /* 0x00000011ff047819 */ /* 0x000fc80000011605 */
[----:B------:R-:W-:-:S05]  /*00e0*/  LOP3.LUT R5, R4, R5, RZ, 0x3c, !PT ;  /* 0x0000000504057212 */ /* 0x000fca00078e3cff */
[C---:B------:R-:W-:Y:S02]  /*00f0*/  IMAD.SHL.U32 R4, R5.reuse, 0x20, RZ ;  /* 0x0000002005047824 */ /* 0x040fe400078e00ff */
[----:B------:R-:W-:-:S03]  /*0100*/  IMAD.SHL.U32 R18, R5, 0x2, RZ ;  /* 0x0000000205127824 */ /* 0x000fc600078e00ff */
[----:B------:R-:W-:Y:S02]  /*0110*/  LOP3.LUT R4, R4, R5, RZ, 0x3c, !PT ;  /* 0x0000000504047212 */ /* 0x000fe400078e3cff */
[----:B------:R-:W-:-:S03]  /*0120*/  LOP3.LUT R18, R18, 0x2, RZ, 0xc0, !PT ;  /* 0x0000000212127812 */ /* 0x000fc600078ec0ff */
[----:B------:R-:W-:-:S05]  /*0130*/  IMAD.SHL.U32 R7, R4, 0x2000, RZ ;  /* 0x0000200004077824 */ /* 0x000fca00078e00ff */
[----:B------:R-:W-:-:S04]  /*0140*/  LOP3.LUT R7, R7, R4, RZ, 0x3c, !PT ;  /* 0x0000000407077212 */ /* 0x000fc800078e3cff */
[----:B------:R-:W-:-:S04]  /*0150*/  SHF.R.U32.HI R10, RZ, 0x11, R7 ;  /* 0x00000011ff0a7819 */ /* 0x000fc80000011607 */
[----:B------:R-:W-:-:S05]  /*0160*/  LOP3.LUT R10, R10, R7, RZ, 0x3c, !PT ;  /* 0x000000070a0a7212 */ /* 0x000fca00078e3cff */
[----:B------:R-:W-:-:S05]  /*0170*/  IMAD.SHL.U32 R7, R10, 0x20, RZ ;  /* 0x000000200a077824 */ /* 0x000fca00078e00ff */
[----:B------:R-:W-:Y:S01]  /*0180*/  LOP3.LUT R7, R7, R10, RZ, 0x3c, !PT ;  /* 0x0000000a07077212 */ /* 0x000fe200078e3cff */
[----:B------:R-:W-:-:S04]  /*0190*/  IMAD.SHL.U32 R10, R10, 0x2, RZ ;  /* 0x000000020a0a7824 */ /* 0x000fc800078e00ff */
[----:B------:R-:W-:Y:S01]  /*01a0*/  IMAD.SHL.U32 R4, R7, 0x2000, RZ ;  /* 0x0000200007047824 */ /* 0x000fe200078e00ff */
[----:B------:R-:W-:-:S04]  /*01b0*/  LOP3.LUT R10, R10, 0x2, RZ, 0xc0, !PT ;  /* 0x000000020a0a7812 */ /* 0x000fc800078ec0ff */
[----:B------:R-:W-:-:S04]  /*01c0*/  LOP3.LUT R4, R4, R7, RZ, 0x3c, !PT ;  /* 0x0000000704047212 */ /* 0x000fc800078e3cff */
[----:B------:R-:W-:-:S04]  /*01d0*/  SHF.R.U32.HI R11, RZ, 0x11, R4 ;  /* 0x00000011ff0b7819 */ /* 0x000fc80000011604 */
[----:B------:R-:W-:-:S05]  /*01e0*/  LOP3.LUT R11, R11, R4, RZ, 0x3c, !PT ;  /* 0x000000040b0b7212 */ /* 0x000fca00078e3cff */
[----:B------:R-:W-:-:S05]  /*01f0*/  IMAD.SHL.U32 R4, R11, 0x20, RZ ;  /* 0x000000200b047824 */ /* 0x000fca00078e00ff */
[----:B------:R-:W-:-:S05]  /*0200*/  LOP3.LUT R4, R4, R11, RZ, 0x3c, !PT ;  /* 0x0000000b04047212 */ /* 0x000fca00078e3cff */
[----:B------:R-:W-:-:S05]  /*0210*/  IMAD.SHL.U32 R7, R4, 0x2000, RZ ;  /* 0x0000200004077824 */ /* 0x000fca00078e00ff */
[----:B------:R-:W-:-:S04]  /*0220*/  LOP3.LUT R7, R7, R4, RZ, 0x3c, !PT ;  /* 0x0000000407077212 */ /* 0x000fc800078e3cff */
[----:B------:R-:W-:-:S04]  /*0230*/  SHF.R.U32.HI R4, RZ, 0x11, R7 ;  /* 0x00000011ff047819 */ /* 0x000fc80000011607 */
[----:B------:R-:W-:-:S05]  /*0240*/  LOP3.LUT R17, R4, R7, RZ, 0x3c, !PT ;  /* 0x0000000704117212 */ /* 0x000fca00078e3cff */
[----:B------:R-:W-:-:S05]  /*0250*/  IMAD.SHL.U32 R4, R17, 0x20, RZ ;  /* 0x0000002011047824 */ /* 0x000fca00078e00ff */
[----:B------:R-:W-:Y:S01]  /*0260*/  LOP3.LUT R4, R4, R17, RZ, 0x3c, !PT ;  /* 0x0000001104047212 */ /* 0x000fe200078e3cff */
[----:B------:R-:W-:-:S04]  /*0270*/  IMAD.SHL.U32 R17, R17, 0x2, RZ ;  /* 0x0000000211117824 */ /* 0x000fc800078e00ff */
        /* <DEDUP_REMOVED lines=17> */
[----:B------:R-:W-:Y:S01]  /*0390*/  LOP3.LUT R7, R7, R4, RZ, 0x3c, !PT ;  /* 0x0000000407077212 */ /* 0x000fe200078e3cff */
[----:B------:R-:W-:-:S03]  /*03a0*/  VIADD R15, R15, 0xffffffff ;  /* 0xffffffff0f0f7836 */ /* 0x000fc60000000000 */
        /* <DEDUP_REMOVED lines=52> */
[----:B------:R-:W-:Y:S01]  /*06f0*/  VIADD R7, R7, 0xffffffff ;  /* 0xffffffff07077836 */ /* 0x000fe20000000000 */
[C---:B0-----:R-:W-:Y:S02]  /*0700*/  IADD3 R4, P0, PT, R0.reuse, UR6, RZ ;  /* 0x0000000600047c10 */ /* 0x041fe4000ff1e0ff */
[----:B------:R-:W-:Y:S02]  /*0710*/  SHF.R.U32.HI R20, RZ, 0x11, R19 ;  /* 0x00000011ff147819 */ /* 0x000fe40000011613 */
[----:B------:R-:W-:Y:S02]  /*0720*/  LEA.HI.X.SX32 R5, R0, UR7, 0x1, P0 ;  /* 0x0000000700057c11 */ /* 0x000fe400080f0eff */
[----:B------:R-:W-:Y:S01]  /*0730*/  LOP3.LUT R0, R20, R19, RZ, 0x3c, !PT ;  /* 0x0000001314007212 */ /* 0x000fe200078e3cff */
[----:B------:R-:W-:Y:S02]  /*0740*/  IMAD.SHL.U32 R19, R11, 0x2, RZ ;  /* 0x000000020b137824 */ /* 0x000fe400078e00ff */
[----:B------:R-:W-:Y:S01]  /*0750*/  VIADD R11, R18, 0xffffffff ;  /* 0xffffffff120b7836 */ /* 0x000fe20000000000 */
[----:B------:R-:W-:Y:S01]  /*0760*/  LOP3.LUT R18, R17, 0x2, RZ, 0xc0, !PT ;  /* 0x0000000211127812 */ /* 0x000fe200078ec0ff */
[----:B------:R-:W-:Y:S01]  /*0770*/  IMAD.SHL.U32 R23, R0, 0x20, RZ ;  /* 0x0000002000177824 */ /* 0x000fe200078e00ff */
[----:B------:R-:W-:Y:S01]  /*0780*/  LOP3.LUT R19, R19, 0x2, RZ, 0xc0, !PT ;  /* 0x0000000213137812 */ /* 0x000fe200078ec0ff */
[----:B------:R-:W-:Y:S01]  /*0790*/  VIADD R17, R10, 0xffffffff ;  /* 0xffffffff0a117836 */ /* 0x000fe20000000000 */
[----:B------:R0:W-:Y:S01]  /*07a0*/  STG.E.U8 desc[UR4][R4.64], R11 ;  /* 0x0000000b04007986 */ /* 0x0001e2000c101104 */
[----:B------:R-:W-:Y:S01]  /*07b0*/  VIADD R21, R18, 0xffffffff ;  /* 0xffffffff12157836 */ /* 0x000fe20000000000 */
[----:B------:R-:W-:Y:S01]  /*07c0*/  LOP3.LUT R23, R23, R0, RZ, 0x3c, !PT ;  /* 0x0000000017177212 */ /* 0x000fe200078e3cff */
[----:B------:R-:W-:Y:S01]  /*07d0*/  VIADD R19, R19, 0xffffffff ;  /* 0xffffffff13137836 */ /* 0x000fe20000000000 */
[----:B------:R1:W-:Y:S01]  /*07e0*/  STG.E.U8 desc[UR4][R4.64+0x1], R17 ;  /* 0x0000011104007986 */ /* 0x0003e2000c101104 */
[----:B------:R-:W-:-:S02]  /*07f0*/  IMAD.SHL.U32 R0, R0, 0x2, RZ ;  /* 0x0000000200007824 */ /* 0x000fc400078e00ff */
[----:B------:R-:W-:Y:S01]  /*0800*/  IMAD.SHL.U32 R10, R23, 0x2000, RZ ;  /* 0x00002000170a7824 */ /* 0x000fe200078e00ff */
[----:B------:R2:W-:Y:S02]  /*0810*/  STG.E.U8 desc[UR4][R4.64+0x2], R19 ;  /* 0x0000021304007986 */ /* 0x0005e4000c101104 */
[----:B------:R-:W-:Y:S02]  /*0820*/  LOP3.LUT R0, R0, 0x2, RZ, 0xc0, !PT ;  /* 0x0000000200007812 */ /* 0x000fe400078ec0ff */
[----:B------:R-:W-:Y:S01]  /*0830*/  LOP3.LUT R10, R10, R23, RZ, 0x3c, !PT ;  /* 0x000000170a0a7212 */ /* 0x000fe200078e3cff */
[----:B0-----:R-:W-:Y:S01]  /*0840*/  VIADD R11, R16, 0xffffffff ;  /* 0xffffffff100b7836 */ /* 0x001fe20000000000 */
[----:B------:R-:W-:Y:S01]  /*0850*/  STG.E.U8 desc[UR4][R4.64+0x5], R15 ;  /* 0x0000050f04007986 */ /* 0x000fe2000c101104 */
[----:B-1----:R-:W-:Y:S02]  /*0860*/  VIADD R17, R14, 0xffffffff ;  /* 0xffffffff0e117836 */ /* 0x002fe40000000000 */
[----:B------:R-:W-:Y:S01]  /*0870*/  IMAD.SHL.U32 R14, R13, 0x2, RZ ;  /* 0x000000020d0e7824 */ /* 0x000fe200078e00ff */
[----:B------:R0:W-:Y:S01]  /*0880*/  STG.E.U8 desc[UR4][R4.64+0x4], R11 ;  /* 0x0000040b04007986 */ /* 0x0001e2000c101104 */
[----:B--2---:R-:W-:Y:S01]  /*0890*/  SHF.R.U32.HI R19, RZ, 0x11, R10 ;  /* 0x00000011ff137819 */ /* 0x004fe2000001160a */
[----:B------:R-:W-:-:S02]  /*08a0*/  VIADD R13, R12, 0xffffffff ;  /* 0xffffffff0c0d7836 */ /* 0x000fc40000000000 */
[----:B------:R-:W-:Y:S01]  /*08b0*/  IMAD.SHL.U32 R12, R9, 0x2, RZ ;  /* 0x00000002090c7824 */ /* 0x000fe200078e00ff */
[----:B------:R-:W-:Y:S01]  /*08c0*/  LOP3.LUT R10, R19, R10, RZ, 0x3c, !PT ;  /* 0x0000000a130a7212 */ /* 0x000fe200078e3cff */
[----:B------:R-:W-:Y:S01]  /*08d0*/  VIADD R9, R6, 0xffffffff ;  /* 0xffffffff06097836 */ /* 0x000fe20000000000 */
[----:B------:R-:W-:Y:S01]  /*08e0*/  STG.E.U8 desc[UR4][R4.64+0x6], R17 ;  /* 0x0000061104007986 */ /* 0x000fe2000c101104 */
[----:B------:R-:W-:Y:S02]  /*08f0*/  LOP3.LUT R14, R14, 0x2, RZ, 0xc0, !PT ;  /* 0x000000020e0e7812 */ /* 0x000fe400078ec0ff */
[----:B------:R-:W-:Y:S01]  /*0900*/  IMAD.SHL.U32 R19, R10, 0x20, RZ ;  /* 0x000000200a137824 */ /* 0x000fe200078e00ff */
[----:B------:R1:W-:Y:S01]  /*0910*/  STG.E.U8 desc[UR4][R4.64+0x7], R13 ;  /* 0x0000070d04007986 */ /* 0x0003e2000c101104 */
[----:B------:R-:W-:Y:S01]  /*0920*/  LOP3.LUT R12, R12, 0x2, RZ, 0xc0, !PT ;  /* 0x000000020c0c7812 */ /* 0x000fe200078ec0ff */
[----:B0-----:R-:W-:Y:S02]  /*0930*/  VIADD R11, R14, 0xffffffff ;  /* 0xffffffff0e0b7836 */ /* 0x001fe40000000000 */
[----:B------:R-:W-:Y:S01]  /*0940*/  LOP3.LUT R19, R19, R10, RZ, 0x3c, !PT ;  /* 0x0000000a13137212 */ /* 0x000fe200078e3cff */
[----:B------:R-:W-:Y:S01]  /*0950*/  IMAD.SHL.U32 R10, R10, 0x2, RZ ;  /* 0x000000020a0a7824 */ /* 0x000fe200078e00ff */
[----:B------:R0:W-:Y:S01]  /*0960*/  STG.E.U8 desc[UR4][R4.64+0x9], R9 ;  /* 0x0000090904007986 */ /* 0x0001e2000c101104 */
[----:B------:R-:W-:-:S02]  /*0970*/  VIADD R15, R12, 0xffffffff ;  /* 0xffffffff0c0f7836 */ /* 0x000fc40000000000 */
[----:B------:R-:W-:Y:S01]  /*0980*/  IMAD.SHL.U32 R6, R19, 0x2000, RZ ;  /* 0x0000200013067824 */ /* 0x000fe200078e00ff */
[----:B------:R-:W-:Y:S01]  /*0990*/  LOP3.LUT R10, R10, 0x2, RZ, 0xc0, !PT ;  /* 0x000000020a0a7812 */ /* 0x000fe200078ec0ff */
[----:B------:R2:W-:Y:S01]  /*09a0*/  STG.E.U8 desc[UR4][R4.64+0x8], R11 ;  /* 0x0000080b04007986 */ /* 0x0005e2000c101104 */
[----:B-1----:R-:W-:Y:S02]  /*09b0*/  VIADD R13, R8, 0xffffffff ;  /* 0xffffffff080d7836 */ /* 0x002fe40000000000 */
[----:B------:R-:W-:Y:S01]  /*09c0*/  LOP3.LUT R6, R6, R19, RZ, 0x3c, !PT ;  /* 0x0000001306067212 */ /* 0x000fe200078e3cff */
[----:B------:R-:W-:Y:S03]  /*09d0*/  STG.E.U8 desc[UR4][R4.64+0x3], R21 ;  /* 0x0000031504007986 */ /* 0x000fe6000c101104 */
[----:B------:R-:W-:Y:S01]  /*09e0*/  SHF.R.U32.HI R17, RZ, 0x11, R6 ;  /* 0x00000011ff117819 */ /* 0x000fe20000011606 */
[----:B------:R1:W-:Y:S01]  /*09f0*/  STG.E.U8 desc[UR4][R4.64+0xa], R13 ;  /* 0x00000a0d04007986 */ /* 0x0003e2000c101104 */
[----:B0-----:R-:W-:-:S02]  /*0a00*/  VIADD R9, R0, 0xffffffff ;  /* 0xffffffff00097836 */ /* 0x001fc40000000000 */
[----:B------:R-:W-:Y:S01]  /*0a10*/  LOP3.LUT R17, R17, R6, RZ, 0x3c, !PT ;  /* 0x0000000611117212 */ /* 0x000fe200078e3cff */
[----:B--2---:R-:W-:Y:S01]  /*0a20*/  VIADD R11, R10, 0xffffffff ;  /* 0xffffffff0a0b7836 */ /* 0x004fe20000000000 */
[----:B------:R-:W-:Y:S03]  /*0a30*/  STG.E.U8 desc[UR4][R4.64+0xb], R15 ;  /* 0x00000b0f04007986 */ /* 0x000fe6000c101104 */
[C---:B------:R-:W-:Y:S01]  /*0a40*/  IMAD.SHL.U32 R6, R17.reuse, 0x2, RZ ;  /* 0x0000000211067824 */ /* 0x040fe200078e00ff */
[----:B------:R-:W-:Y:S04]  /*0a50*/  STG.E.U8 desc[UR4][R4.64+0xc], R7 ;  /* 0x00000c0704007986 */ /* 0x000fe8000c101104 */
[----:B------:R-:W-:Y:S01]  /*0a60*/  LOP3.LUT R8, R6, 0x2, RZ, 0xc0, !PT ;  /* 0x0000000206087812 */ /* 0x000fe200078ec0ff */
[----:B------:R-:W-:Y:S01]  /*0a70*/  IMAD.SHL.U32 R6, R17, 0x20, RZ ;  /* 0x0000002011067824 */ /* 0x000fe200078e00ff */
[----:B------:R-:W-:Y:S03]  /*0a80*/  STG.E.U8 desc[UR4][R4.64+0xd], R9 ;  /* 0x00000d0904007986 */ /* 0x000fe6000c101104 */
[----:B-1----:R-:W-:Y:S01]  /*0a90*/  VIADD R13, R8, 0xffffffff ;  /* 0xffffffff080d7836 */ /* 0x002fe20000000000 */
[----:B------:R-:W-:Y:S01]  /*0aa0*/  LOP3.LUT R17, R6, R17, RZ, 0x3c, !PT ;  /* 0x0000001106117212 */ /* 0x000fe200078e3cff */
[----:B------:R-:W-:Y:S04]  /*0ab0*/  STG.E.U8 desc[UR4][R4.64+0xe], R11 ;  /* 0x00000e0b04007986 */ /* 0x000fe8000c101104 */
[----:B------:R-:W-:Y:S04]  /*0ac0*/  STG.E.U8 desc[UR4][R4.64+0xf], R13 ;  /* 0x00000f0d04007986 */ /* 0x000fe8000c101104 */
[----:B------:R-:W-:Y:S01]  /*0ad0*/  STG.E desc[UR4][R2.64], R17 ;  /* 0x0000001102007986 */ /* 0x000fe2000c101904 */
[----:B------:R-:W-:Y:S05]  /*0ae0*/  EXIT ;  /* 0x000000000000794d */ /* 0x000fea0003800000 */
.L_x_3:
        /* <DEDUP_REMOVED lines=9> */
.L_x_6:


//--------------------- .nv.shared.reserved.0     --------------------------
	.section	.nv.shared.reserved.0,"aw",@nobits
	.weak		__nv_reservedSMEM_offset_0_alias
	.size		__nv_reservedSMEM_offset_0_alias, 0, 64
	.other		__nv_reservedSMEM_offset_0_alias,@"STO_CUDA_RESERVED_SHARED STV_DEFAULT"
__nv_reservedSMEM_offset_0_alias:
	.zero		0
	.zero		64


//--------------------- .nv.constant0._Z13update_sigmasiicPiPc --------------------------
	.section	.nv.constant0._Z13update_sigmasiicPiPc,"a",@progbits
	.sectionflags	@""
	.align	4
.nv.constant0._Z13update_sigmasiicPiPc:
	.zero		928


//--------------------- .nv.constant0._Z15preapare_sigmasPcPiS_ --------------------------
	.section	.nv.constant0._Z15preapare_sigmasPcPiS_,"a",@progbits
	.sectionflags	@""
	.align	4
.nv.constant0._Z15preapare_sigmasPcPiS_:
	.zero		920


//--------------------- .nv.constant0._Z14preapare_spinsPcPj --------------------------
	.section	.nv.constant0._Z14preapare_spinsPcPj,"a",@progbits
	.sectionflags	@""
	.align	4
.nv.constant0._Z14preapare_spinsPcPj:
	.zero		912


//--------------------- SYMBOLS --------------------------

	.type		.nv.reservedSmem.offset0,@object
	.size		.nv.reservedSmem.offset0,0x4
